//
// Generated by NVIDIA NVVM Compiler
//
// Compiler Build ID: CL-36424714
// Cuda compilation tools, release 13.0, V13.0.88
// Based on NVVM 20.0.0
//

.version 9.0
.target sm_100
.address_size 64

	// .globl	_Z20k_conv1_max_parallelPKfPfi
.const .align 4 .b8 c_conv1_w[600];
.const .align 4 .b8 c_conv1_b[24];
.const .align 4 .b8 c_conv2_w[9600];
.const .align 4 .b8 c_conv2_b[64];
// _ZZ20k_conv1_max_parallelPKfPfiE5s_img has been demoted
// _ZZ20k_conv2_max_parallelPKfPfiE8s_spikes has been demoted

.visible .entry _Z20k_conv1_max_parallelPKfPfi(
	.param .u64 .ptr .align 1 _Z20k_conv1_max_parallelPKfPfi_param_0,
	.param .u64 .ptr .align 1 _Z20k_conv1_max_parallelPKfPfi_param_1,
	.param .u32 _Z20k_conv1_max_parallelPKfPfi_param_2
)
{
	.reg .pred 	%p<58>;
	.reg .b16 	%rs<22>;
	.reg .b32 	%r<33>;
	.reg .b32 	%f<283>;
	.reg .b64 	%rd<21>;
	// demoted variable
	.shared .align 4 .b8 _ZZ20k_conv1_max_parallelPKfPfiE5s_img[3584];
	ld.param.u64 	%rd3, [_Z20k_conv1_max_parallelPKfPfi_param_0];
	cvta.to.global.u64 	%rd1, %rd3;
	mov.u32 	%r1, %ctaid.x;
	mov.u32 	%r3, %tid.x;
	mov.u32 	%r4, %tid.y;
	mov.u32 	%r5, %tid.z;
	mad.lo.s32 	%r6, %r4, 12, %r3;
	mad.lo.s32 	%r2, %r5, 144, %r6;
	setp.gt.u32 	%p1, %r2, 195;
	@%p1 bra 	$L__BB0_2;
	mul.lo.s32 	%r7, %r1, 784;
	mul.wide.u32 	%rd4, %r7, 4;
	add.s64 	%rd5, %rd1, %rd4;
	mul.wide.u32 	%rd6, %r2, 16;
	add.s64 	%rd7, %rd5, %rd6;
	ld.global.nc.v4.f32 	{%f1, %f2, %f3, %f4}, [%rd7];
	cvt.u16.u32 	%rs1, %r2;
	mul.lo.s16 	%rs2, %rs1, 37;
	shr.u16 	%rs3, %rs2, 8;
	sub.s16 	%rs4, %rs1, %rs3;
	and.b16  	%rs5, %rs4, 254;
	shr.u16 	%rs6, %rs5, 1;
	add.s16 	%rs7, %rs6, %rs3;
	and.b16  	%rs8, %rs7, 252;
	shr.u16 	%rs9, %rs8, 2;
	mul.wide.u16 	%r8, %rs9, 128;
	mov.u32 	%r9, _ZZ20k_conv1_max_parallelPKfPfiE5s_img;
	add.s32 	%r10, %r9, %r8;
	shl.b16 	%rs10, %rs1, 2;
	and.b16  	%rs11, %rs1, 16383;
	mul.hi.u16 	%rs12, %rs11, 18725;
	shr.u16 	%rs13, %rs12, 1;
	mul.lo.s16 	%rs14, %rs13, 28;
	sub.s16 	%rs15, %rs10, %rs14;
	mul.wide.u16 	%r11, %rs15, 4;
	add.s32 	%r12, %r10, %r11;
	st.shared.f32 	[%r12], %f1;
	or.b16  	%rs16, %rs10, 1;
	sub.s16 	%rs17, %rs16, %rs14;
	mul.wide.u16 	%r13, %rs17, 4;
	mul.wide.u16 	%r14, %rs13, 128;
	add.s32 	%r15, %r9, %r14;
	add.s32 	%r16, %r15, %r13;
	st.shared.f32 	[%r16], %f2;
	or.b16  	%rs18, %rs10, 2;
	sub.s16 	%rs19, %rs18, %rs14;
	mul.wide.u16 	%r17, %rs19, 4;
	add.s32 	%r18, %r15, %r17;
	st.shared.f32 	[%r18], %f3;
	or.b16  	%rs20, %rs10, 3;
	sub.s16 	%rs21, %rs20, %rs14;
	mul.wide.u16 	%r19, %rs21, 4;
	add.s32 	%r20, %r15, %r19;
	st.shared.f32 	[%r20], %f4;
$L__BB0_2:
	ld.param.u64 	%rd20, [_Z20k_conv1_max_parallelPKfPfi_param_1];
	cvta.to.global.u64 	%rd8, %rd20;
	bar.sync 	0;
	mov.u32 	%r21, %tid.z;
	mul.wide.u32 	%rd9, %r21, 4;
	mov.u64 	%rd10, c_conv1_b;
	add.s64 	%rd11, %rd10, %rd9;
	ld.const.f32 	%f5, [%rd11];
	mul.lo.s32 	%r22, %r21, 25;
	mov.u32 	%r23, %tid.y;
	shl.b32 	%r24, %r23, 8;
	mov.u32 	%r25, %tid.x;
	shl.b32 	%r26, %r25, 3;
	add.s32 	%r27, %r24, %r26;
	mov.u32 	%r28, _ZZ20k_conv1_max_parallelPKfPfiE5s_img;
	add.s32 	%r29, %r28, %r27;
	ld.shared.f32 	%f6, [%r29];
	mul.wide.u32 	%rd12, %r22, 4;
	mov.u64 	%rd13, c_conv1_w;
	add.s64 	%rd14, %rd13, %rd12;
	ld.const.f32 	%f7, [%rd14];
	fma.rn.f32 	%f8, %f6, %f7, %f5;
	ld.shared.f32 	%f9, [%r29+4];
	ld.const.f32 	%f10, [%rd14+4];
	fma.rn.f32 	%f11, %f9, %f10, %f8;
	ld.shared.f32 	%f12, [%r29+8];
	ld.const.f32 	%f13, [%rd14+8];
	fma.rn.f32 	%f14, %f12, %f13, %f11;
	ld.shared.f32 	%f15, [%r29+12];
	ld.const.f32 	%f16, [%rd14+12];
	fma.rn.f32 	%f17, %f15, %f16, %f14;
	ld.shared.f32 	%f18, [%r29+16];
	ld.const.f32 	%f19, [%rd14+16];
	fma.rn.f32 	%f20, %f18, %f19, %f17;
	ld.shared.f32 	%f21, [%r29+128];
	ld.const.f32 	%f22, [%rd14+20];
	fma.rn.f32 	%f23, %f21, %f22, %f20;
	ld.shared.f32 	%f24, [%r29+132];
	ld.const.f32 	%f25, [%rd14+24];
	fma.rn.f32 	%f26, %f24, %f25, %f23;
	ld.shared.f32 	%f27, [%r29+136];
	ld.const.f32 	%f28, [%rd14+28];
	fma.rn.f32 	%f29, %f27, %f28, %f26;
	ld.shared.f32 	%f30, [%r29+140];
	ld.const.f32 	%f31, [%rd14+32];
	fma.rn.f32 	%f32, %f30, %f31, %f29;
	ld.shared.f32 	%f33, [%r29+144];
	ld.const.f32 	%f34, [%rd14+36];
	fma.rn.f32 	%f35, %f33, %f34, %f32;
	ld.shared.f32 	%f36, [%r29+256];
	ld.const.f32 	%f37, [%rd14+40];
	fma.rn.f32 	%f38, %f36, %f37, %f35;
	ld.shared.f32 	%f39, [%r29+260];
	ld.const.f32 	%f40, [%rd14+44];
	fma.rn.f32 	%f41, %f39, %f40, %f38;
	ld.shared.f32 	%f42, [%r29+264];
	ld.const.f32 	%f43, [%rd14+48];
	fma.rn.f32 	%f44, %f42, %f43, %f41;
	ld.shared.f32 	%f45, [%r29+268];
	ld.const.f32 	%f46, [%rd14+52];
	fma.rn.f32 	%f47, %f45, %f46, %f44;
	ld.shared.f32 	%f48, [%r29+272];
	ld.const.f32 	%f49, [%rd14+56];
	fma.rn.f32 	%f50, %f48, %f49, %f47;
	ld.shared.f32 	%f51, [%r29+384];
	ld.const.f32 	%f52, [%rd14+60];
	fma.rn.f32 	%f53, %f51, %f52, %f50;
	ld.shared.f32 	%f54, [%r29+388];
	ld.const.f32 	%f55, [%rd14+64];
	fma.rn.f32 	%f56, %f54, %f55, %f53;
	ld.shared.f32 	%f57, [%r29+392];
	ld.const.f32 	%f58, [%rd14+68];
	fma.rn.f32 	%f59, %f57, %f58, %f56;
	ld.shared.f32 	%f60, [%r29+396];
	ld.const.f32 	%f61, [%rd14+72];
	fma.rn.f32 	%f62, %f60, %f61, %f59;
	ld.shared.f32 	%f63, [%r29+400];
	ld.const.f32 	%f64, [%rd14+76];
	fma.rn.f32 	%f65, %f63, %f64, %f62;
	ld.shared.f32 	%f66, [%r29+512];
	ld.const.f32 	%f67, [%rd14+80];
	fma.rn.f32 	%f68, %f66, %f67, %f65;
	ld.shared.f32 	%f69, [%r29+516];
	ld.const.f32 	%f70, [%rd14+84];
	fma.rn.f32 	%f71, %f69, %f70, %f68;
	ld.shared.f32 	%f72, [%r29+520];
	ld.const.f32 	%f73, [%rd14+88];
	fma.rn.f32 	%f74, %f72, %f73, %f71;
	ld.shared.f32 	%f75, [%r29+524];
	ld.const.f32 	%f76, [%rd14+92];
	fma.rn.f32 	%f77, %f75, %f76, %f74;
	ld.shared.f32 	%f78, [%r29+528];
	ld.const.f32 	%f79, [%rd14+96];
	fma.rn.f32 	%f80, %f78, %f79, %f77;
	fma.rn.f32 	%f81, %f9, %f7, %f5;
	fma.rn.f32 	%f82, %f12, %f10, %f81;
	fma.rn.f32 	%f83, %f15, %f13, %f82;
	fma.rn.f32 	%f84, %f18, %f16, %f83;
	ld.shared.f32 	%f85, [%r29+20];
	fma.rn.f32 	%f86, %f85, %f19, %f84;
	fma.rn.f32 	%f87, %f24, %f22, %f86;
	fma.rn.f32 	%f88, %f27, %f25, %f87;
	fma.rn.f32 	%f89, %f30, %f28, %f88;
	fma.rn.f32 	%f90, %f33, %f31, %f89;
	ld.shared.f32 	%f91, [%r29+148];
	fma.rn.f32 	%f92, %f91, %f34, %f90;
	fma.rn.f32 	%f93, %f39, %f37, %f92;
	fma.rn.f32 	%f94, %f42, %f40, %f93;
	fma.rn.f32 	%f95, %f45, %f43, %f94;
	fma.rn.f32 	%f96, %f48, %f46, %f95;
	ld.shared.f32 	%f97, [%r29+276];
	fma.rn.f32 	%f98, %f97, %f49, %f96;
	fma.rn.f32 	%f99, %f54, %f52, %f98;
	fma.rn.f32 	%f100, %f57, %f55, %f99;
	fma.rn.f32 	%f101, %f60, %f58, %f100;
	fma.rn.f32 	%f102, %f63, %f61, %f101;
	ld.shared.f32 	%f103, [%r29+404];
	fma.rn.f32 	%f104, %f103, %f64, %f102;
	fma.rn.f32 	%f105, %f69, %f67, %f104;
	fma.rn.f32 	%f106, %f72, %f70, %f105;
	fma.rn.f32 	%f107, %f75, %f73, %f106;
	fma.rn.f32 	%f108, %f78, %f76, %f107;
	ld.shared.f32 	%f109, [%r29+532];
	fma.rn.f32 	%f110, %f109, %f79, %f108;
	fma.rn.f32 	%f111, %f21, %f7, %f5;
	fma.rn.f32 	%f112, %f24, %f10, %f111;
	fma.rn.f32 	%f113, %f27, %f13, %f112;
	fma.rn.f32 	%f114, %f30, %f16, %f113;
	fma.rn.f32 	%f115, %f33, %f19, %f114;
	fma.rn.f32 	%f116, %f36, %f22, %f115;
	fma.rn.f32 	%f117, %f39, %f25, %f116;
	fma.rn.f32 	%f118, %f42, %f28, %f117;
	fma.rn.f32 	%f119, %f45, %f31, %f118;
	fma.rn.f32 	%f120, %f48, %f34, %f119;
	fma.rn.f32 	%f121, %f51, %f37, %f120;
	fma.rn.f32 	%f122, %f54, %f40, %f121;
	fma.rn.f32 	%f123, %f57, %f43, %f122;
	fma.rn.f32 	%f124, %f60, %f46, %f123;
	fma.rn.f32 	%f125, %f63, %f49, %f124;
	fma.rn.f32 	%f126, %f66, %f52, %f125;
	fma.rn.f32 	%f127, %f69, %f55, %f126;
	fma.rn.f32 	%f128, %f72, %f58, %f127;
	fma.rn.f32 	%f129, %f75, %f61, %f128;
	fma.rn.f32 	%f130, %f78, %f64, %f129;
	ld.shared.f32 	%f131, [%r29+640];
	fma.rn.f32 	%f132, %f131, %f67, %f130;
	ld.shared.f32 	%f133, [%r29+644];
	fma.rn.f32 	%f134, %f133, %f70, %f132;
	ld.shared.f32 	%f135, [%r29+648];
	fma.rn.f32 	%f136, %f135, %f73, %f134;
	ld.shared.f32 	%f137, [%r29+652];
	fma.rn.f32 	%f138, %f137, %f76, %f136;
	ld.shared.f32 	%f139, [%r29+656];
	fma.rn.f32 	%f140, %f139, %f79, %f138;
	fma.rn.f32 	%f141, %f24, %f7, %f5;
	fma.rn.f32 	%f142, %f27, %f10, %f141;
	fma.rn.f32 	%f143, %f30, %f13, %f142;
	fma.rn.f32 	%f144, %f33, %f16, %f143;
	fma.rn.f32 	%f145, %f91, %f19, %f144;
	fma.rn.f32 	%f146, %f39, %f22, %f145;
	fma.rn.f32 	%f147, %f42, %f25, %f146;
	fma.rn.f32 	%f148, %f45, %f28, %f147;
	fma.rn.f32 	%f149, %f48, %f31, %f148;
	fma.rn.f32 	%f150, %f97, %f34, %f149;
	fma.rn.f32 	%f151, %f54, %f37, %f150;
	fma.rn.f32 	%f152, %f57, %f40, %f151;
	fma.rn.f32 	%f153, %f60, %f43, %f152;
	fma.rn.f32 	%f154, %f63, %f46, %f153;
	fma.rn.f32 	%f155, %f103, %f49, %f154;
	fma.rn.f32 	%f156, %f69, %f52, %f155;
	fma.rn.f32 	%f157, %f72, %f55, %f156;
	fma.rn.f32 	%f158, %f75, %f58, %f157;
	fma.rn.f32 	%f159, %f78, %f61, %f158;
	fma.rn.f32 	%f160, %f109, %f64, %f159;
	fma.rn.f32 	%f161, %f133, %f67, %f160;
	fma.rn.f32 	%f162, %f135, %f70, %f161;
	fma.rn.f32 	%f163, %f137, %f73, %f162;
	fma.rn.f32 	%f164, %f139, %f76, %f163;
	ld.shared.f32 	%f165, [%r29+660];
	fma.rn.f32 	%f166, %f165, %f79, %f164;
	mov.u32 	%r30, %ctaid.x;
	mul.wide.u32 	%rd15, %r30, 6912;
	mad.lo.s32 	%r31, %r23, 12, %r25;
	mad.lo.s32 	%r32, %r21, 144, %r31;
	cvt.u64.u32 	%rd16, %r32;
	add.s64 	%rd17, %rd15, %rd16;
	add.f32 	%f167, %f80, 0f00000000;
	setp.ge.f32 	%p2, %f80, 0f3F800000;
	selp.f32 	%f168, 0f00000000, %f167, %p2;
	selp.f32 	%f169, 0f3F800000, 0f00000000, %p2;
	add.f32 	%f170, %f110, 0f00000000;
	setp.ge.f32 	%p3, %f110, 0f3F800000;
	selp.f32 	%f171, 0f3F800000, 0f00000000, %p3;
	selp.f32 	%f172, 0f00000000, %f170, %p3;
	setp.gt.f32 	%p4, %f171, %f169;
	selp.f32 	%f173, %f171, %f169, %p4;
	add.f32 	%f174, %f140, 0f00000000;
	setp.ge.f32 	%p5, %f140, 0f3F800000;
	selp.f32 	%f175, 0f3F800000, 0f00000000, %p5;
	selp.f32 	%f176, 0f00000000, %f174, %p5;
	setp.gt.f32 	%p6, %f175, %f173;
	selp.f32 	%f177, %f175, %f173, %p6;
	add.f32 	%f178, %f166, 0f00000000;
	setp.ge.f32 	%p7, %f166, 0f3F800000;
	selp.f32 	%f179, 0f3F800000, 0f00000000, %p7;
	selp.f32 	%f180, 0f00000000, %f178, %p7;
	setp.gt.f32 	%p8, %f179, %f177;
	selp.f32 	%f181, %f179, %f177, %p8;
	shl.b64 	%rd18, %rd17, 2;
	add.s64 	%rd19, %rd8, %rd18;
	st.global.f32 	[%rd19], %f181;
	add.f32 	%f182, %f168, %f80;
	setp.ge.f32 	%p9, %f182, 0f3F800000;
	selp.f32 	%f183, 0f00000000, %f182, %p9;
	selp.f32 	%f184, 0f3F800000, 0f00000000, %p9;
	add.f32 	%f185, %f172, %f110;
	setp.ge.f32 	%p10, %f185, 0f3F800000;
	selp.f32 	%f186, 0f3F800000, 0f00000000, %p10;
	selp.f32 	%f187, 0f00000000, %f185, %p10;
	setp.gt.f32 	%p11, %f186, %f184;
	selp.f32 	%f188, %f186, %f184, %p11;
	add.f32 	%f189, %f176, %f140;
	setp.ge.f32 	%p12, %f189, 0f3F800000;
	selp.f32 	%f190, 0f3F800000, 0f00000000, %p12;
	selp.f32 	%f191, 0f00000000, %f189, %p12;
	setp.gt.f32 	%p13, %f190, %f188;
	selp.f32 	%f192, %f190, %f188, %p13;
	add.f32 	%f193, %f180, %f166;
	setp.ge.f32 	%p14, %f193, 0f3F800000;
	selp.f32 	%f194, 0f3F800000, 0f00000000, %p14;
	selp.f32 	%f195, 0f00000000, %f193, %p14;
	setp.gt.f32 	%p15, %f194, %f192;
	selp.f32 	%f196, %f194, %f192, %p15;
	st.global.f32 	[%rd19+3456], %f196;
	add.f32 	%f197, %f183, %f80;
	setp.ge.f32 	%p16, %f197, 0f3F800000;
	selp.f32 	%f198, 0f00000000, %f197, %p16;
	selp.f32 	%f199, 0f3F800000, 0f00000000, %p16;
	add.f32 	%f200, %f187, %f110;
	setp.ge.f32 	%p17, %f200, 0f3F800000;
	selp.f32 	%f201, 0f3F800000, 0f00000000, %p17;
	selp.f32 	%f202, 0f00000000, %f200, %p17;
	setp.gt.f32 	%p18, %f201, %f199;
	selp.f32 	%f203, %f201, %f199, %p18;
	add.f32 	%f204, %f191, %f140;
	setp.ge.f32 	%p19, %f204, 0f3F800000;
	selp.f32 	%f205, 0f3F800000, 0f00000000, %p19;
	selp.f32 	%f206, 0f00000000, %f204, %p19;
	setp.gt.f32 	%p20, %f205, %f203;
	selp.f32 	%f207, %f205, %f203, %p20;
	add.f32 	%f208, %f195, %f166;
	setp.ge.f32 	%p21, %f208, 0f3F800000;
	selp.f32 	%f209, 0f3F800000, 0f00000000, %p21;
	selp.f32 	%f210, 0f00000000, %f208, %p21;
	setp.gt.f32 	%p22, %f209, %f207;
	selp.f32 	%f211, %f209, %f207, %p22;
	st.global.f32 	[%rd19+6912], %f211;
	add.f32 	%f212, %f198, %f80;
	setp.ge.f32 	%p23, %f212, 0f3F800000;
	selp.f32 	%f213, 0f00000000, %f212, %p23;
	selp.f32 	%f214, 0f3F800000, 0f00000000, %p23;
	add.f32 	%f215, %f202, %f110;
	setp.ge.f32 	%p24, %f215, 0f3F800000;
	selp.f32 	%f216, 0f3F800000, 0f00000000, %p24;
	selp.f32 	%f217, 0f00000000, %f215, %p24;
	setp.gt.f32 	%p25, %f216, %f214;
	selp.f32 	%f218, %f216, %f214, %p25;
	add.f32 	%f219, %f206, %f140;
	setp.ge.f32 	%p26, %f219, 0f3F800000;
	selp.f32 	%f220, 0f3F800000, 0f00000000, %p26;
	selp.f32 	%f221, 0f00000000, %f219, %p26;
	setp.gt.f32 	%p27, %f220, %f218;
	selp.f32 	%f222, %f220, %f218, %p27;
	add.f32 	%f223, %f210, %f166;
	setp.ge.f32 	%p28, %f223, 0f3F800000;
	selp.f32 	%f224, 0f3F800000, 0f00000000, %p28;
	selp.f32 	%f225, 0f00000000, %f223, %p28;
	setp.gt.f32 	%p29, %f224, %f222;
	selp.f32 	%f226, %f224, %f222, %p29;
	st.global.f32 	[%rd19+10368], %f226;
	add.f32 	%f227, %f213, %f80;
	setp.ge.f32 	%p30, %f227, 0f3F800000;
	selp.f32 	%f228, 0f00000000, %f227, %p30;
	selp.f32 	%f229, 0f3F800000, 0f00000000, %p30;
	add.f32 	%f230, %f217, %f110;
	setp.ge.f32 	%p31, %f230, 0f3F800000;
	selp.f32 	%f231, 0f3F800000, 0f00000000, %p31;
	selp.f32 	%f232, 0f00000000, %f230, %p31;
	setp.gt.f32 	%p32, %f231, %f229;
	selp.f32 	%f233, %f231, %f229, %p32;
	add.f32 	%f234, %f221, %f140;
	setp.ge.f32 	%p33, %f234, 0f3F800000;
	selp.f32 	%f235, 0f3F800000, 0f00000000, %p33;
	selp.f32 	%f236, 0f00000000, %f234, %p33;
	setp.gt.f32 	%p34, %f235, %f233;
	selp.f32 	%f237, %f235, %f233, %p34;
	add.f32 	%f238, %f225, %f166;
	setp.ge.f32 	%p35, %f238, 0f3F800000;
	selp.f32 	%f239, 0f3F800000, 0f00000000, %p35;
	selp.f32 	%f240, 0f00000000, %f238, %p35;
	setp.gt.f32 	%p36, %f239, %f237;
	selp.f32 	%f241, %f239, %f237, %p36;
	st.global.f32 	[%rd19+13824], %f241;
	add.f32 	%f242, %f228, %f80;
	setp.ge.f32 	%p37, %f242, 0f3F800000;
	selp.f32 	%f243, 0f00000000, %f242, %p37;
	selp.f32 	%f244, 0f3F800000, 0f00000000, %p37;
	add.f32 	%f245, %f232, %f110;
	setp.ge.f32 	%p38, %f245, 0f3F800000;
	selp.f32 	%f246, 0f3F800000, 0f00000000, %p38;
	selp.f32 	%f247, 0f00000000, %f245, %p38;
	setp.gt.f32 	%p39, %f246, %f244;
	selp.f32 	%f248, %f246, %f244, %p39;
	add.f32 	%f249, %f236, %f140;
	setp.ge.f32 	%p40, %f249, 0f3F800000;
	selp.f32 	%f250, 0f3F800000, 0f00000000, %p40;
	selp.f32 	%f251, 0f00000000, %f249, %p40;
	setp.gt.f32 	%p41, %f250, %f248;
	selp.f32 	%f252, %f250, %f248, %p41;
	add.f32 	%f253, %f240, %f166;
	setp.ge.f32 	%p42, %f253, 0f3F800000;
	selp.f32 	%f254, 0f3F800000, 0f00000000, %p42;
	selp.f32 	%f255, 0f00000000, %f253, %p42;
	setp.gt.f32 	%p43, %f254, %f252;
	selp.f32 	%f256, %f254, %f252, %p43;
	st.global.f32 	[%rd19+17280], %f256;
	add.f32 	%f257, %f243, %f80;
	setp.ge.f32 	%p44, %f257, 0f3F800000;
	selp.f32 	%f258, 0f00000000, %f257, %p44;
	selp.f32 	%f259, 0f3F800000, 0f00000000, %p44;
	add.f32 	%f260, %f247, %f110;
	setp.ge.f32 	%p45, %f260, 0f3F800000;
	selp.f32 	%f261, 0f3F800000, 0f00000000, %p45;
	selp.f32 	%f262, 0f00000000, %f260, %p45;
	setp.gt.f32 	%p46, %f261, %f259;
	selp.f32 	%f263, %f261, %f259, %p46;
	add.f32 	%f264, %f251, %f140;
	setp.ge.f32 	%p47, %f264, 0f3F800000;
	selp.f32 	%f265, 0f3F800000, 0f00000000, %p47;
	selp.f32 	%f266, 0f00000000, %f264, %p47;
	setp.gt.f32 	%p48, %f265, %f263;
	selp.f32 	%f267, %f265, %f263, %p48;
	add.f32 	%f268, %f255, %f166;
	setp.ge.f32 	%p49, %f268, 0f3F800000;
	selp.f32 	%f269, 0f3F800000, 0f00000000, %p49;
	selp.f32 	%f270, 0f00000000, %f268, %p49;
	setp.gt.f32 	%p50, %f269, %f267;
	selp.f32 	%f271, %f269, %f267, %p50;
	st.global.f32 	[%rd19+20736], %f271;
	add.f32 	%f272, %f258, %f80;
	setp.ge.f32 	%p51, %f272, 0f3F800000;
	selp.f32 	%f273, 0f3F800000, 0f00000000, %p51;
	add.f32 	%f274, %f262, %f110;
	setp.ge.f32 	%p52, %f274, 0f3F800000;
	selp.f32 	%f275, 0f3F800000, 0f00000000, %p52;
	setp.gt.f32 	%p53, %f275, %f273;
	selp.f32 	%f276, %f275, %f273, %p53;
	add.f32 	%f277, %f266, %f140;
	setp.ge.f32 	%p54, %f277, 0f3F800000;
	selp.f32 	%f278, 0f3F800000, 0f00000000, %p54;
	setp.gt.f32 	%p55, %f278, %f276;
	selp.f32 	%f279, %f278, %f276, %p55;
	add.f32 	%f280, %f270, %f166;
	setp.ge.f32 	%p56, %f280, 0f3F800000;
	selp.f32 	%f281, 0f3F800000, 0f00000000, %p56;
	setp.gt.f32 	%p57, %f281, %f279;
	selp.f32 	%f282, %f281, %f279, %p57;
	st.global.f32 	[%rd19+24192], %f282;
	ret;

}
	// .globl	_Z20k_conv2_max_parallelPKfPfi
.visible .entry _Z20k_conv2_max_parallelPKfPfi(
	.param .u64 .ptr .align 1 _Z20k_conv2_max_parallelPKfPfi_param_0,
	.param .u64 .ptr .align 1 _Z20k_conv2_max_parallelPKfPfi_param_1,
	.param .u32 _Z20k_conv2_max_parallelPKfPfi_param_2
)
{
	.reg .pred 	%p<10>;
	.reg .b32 	%r<34>;
	.reg .b32 	%f<996>;
	.reg .b64 	%rd<31>;
	// demoted variable
	.shared .align 4 .b8 _ZZ20k_conv2_max_parallelPKfPfiE8s_spikes[27648];
	ld.param.u64 	%rd6, [_Z20k_conv2_max_parallelPKfPfi_param_0];
	cvta.to.global.u64 	%rd7, %rd6;
	mov.u32 	%r9, %ctaid.x;
	mov.u32 	%r10, %tid.x;
	mul.wide.u32 	%rd8, %r9, 27648;
	cvt.u64.u32 	%rd1, %r10;
	mul.wide.u32 	%rd9, %r10, 4;
	add.s64 	%rd10, %rd8, %rd9;
	add.s64 	%rd11, %rd10, %rd7;
	add.s64 	%rd30, %rd11, 2048;
	shl.b32 	%r11, %r10, 2;
	mov.u32 	%r12, _ZZ20k_conv2_max_parallelPKfPfiE8s_spikes;
	add.s32 	%r13, %r11, %r12;
	add.s32 	%r31, %r13, 2048;
	mov.b32 	%r32, 2048;
$L__BB1_1:
	.pragma "nounroll";
	ld.global.nc.f32 	%f111, [%rd30+-2048];
	st.shared.f32 	[%r31+-2048], %f111;
	ld.global.nc.f32 	%f112, [%rd30+-1024];
	st.shared.f32 	[%r31+-1024], %f112;
	ld.global.nc.f32 	%f113, [%rd30];
	st.shared.f32 	[%r31], %f113;
	setp.eq.s32 	%p1, %r32, 26624;
	@%p1 bra 	$L__BB1_3;
	ld.global.nc.f32 	%f114, [%rd30+1024];
	st.shared.f32 	[%r31+1024], %f114;
	add.s32 	%r32, %r32, 4096;
	add.s64 	%rd30, %rd30, 4096;
	add.s32 	%r31, %r31, 4096;
	bra.uni 	$L__BB1_1;
$L__BB1_3:
	cvt.u32.u64 	%r15, %rd1;
	bar.sync 	0;
	shr.u32 	%r16, %r15, 4;
	mul.lo.s32 	%r17, %r16, 150;
	mul.wide.u32 	%rd12, %r17, 4;
	mov.u64 	%rd13, c_conv2_w;
	add.s64 	%rd14, %rd13, %rd12;
	ld.const.f32 	%f1, [%rd14+100];
	ld.const.f32 	%f2, [%rd14+200];
	ld.const.f32 	%f3, [%rd14+400];
	ld.const.f32 	%f4, [%rd14+500];
	ld.const.f32 	%f5, [%rd14+4];
	ld.const.f32 	%f6, [%rd14+104];
	ld.const.f32 	%f7, [%rd14+204];
	ld.const.f32 	%f8, [%rd14+304];
	ld.const.f32 	%f9, [%rd14+404];
	ld.const.f32 	%f10, [%rd14+8];
	ld.const.f32 	%f11, [%rd14+108];
	ld.const.f32 	%f12, [%rd14+208];
	ld.const.f32 	%f13, [%rd14+308];
	ld.const.f32 	%f14, [%rd14+408];
	ld.const.f32 	%f15, [%rd14+508];
	ld.const.f32 	%f16, [%rd14+12];
	ld.const.f32 	%f17, [%rd14+112];
	ld.const.f32 	%f18, [%rd14+212];
	ld.const.f32 	%f19, [%rd14+312];
	ld.const.f32 	%f20, [%rd14+412];
	ld.const.f32 	%f21, [%rd14+512];
	ld.const.f32 	%f22, [%rd14+16];
	ld.const.f32 	%f23, [%rd14+116];
	ld.const.f32 	%f24, [%rd14+216];
	ld.const.f32 	%f25, [%rd14+416];
	ld.const.f32 	%f26, [%rd14+516];
	ld.const.f32 	%f27, [%rd14+20];
	ld.const.f32 	%f28, [%rd14+120];
	ld.const.f32 	%f29, [%rd14+220];
	ld.const.f32 	%f30, [%rd14+320];
	ld.const.f32 	%f31, [%rd14+420];
	ld.const.f32 	%f32, [%rd14+520];
	ld.const.f32 	%f33, [%rd14+24];
	ld.const.f32 	%f34, [%rd14+124];
	ld.const.f32 	%f35, [%rd14+224];
	ld.const.f32 	%f36, [%rd14+324];
	ld.const.f32 	%f37, [%rd14+424];
	ld.const.f32 	%f38, [%rd14+524];
	ld.const.f32 	%f39, [%rd14+28];
	ld.const.f32 	%f40, [%rd14+128];
	ld.const.f32 	%f41, [%rd14+228];
	ld.const.f32 	%f42, [%rd14+328];
	ld.const.f32 	%f43, [%rd14+428];
	ld.const.f32 	%f44, [%rd14+528];
	ld.const.f32 	%f45, [%rd14+32];
	ld.const.f32 	%f46, [%rd14+132];
	ld.const.f32 	%f47, [%rd14+232];
	ld.const.f32 	%f48, [%rd14+332];
	ld.const.f32 	%f49, [%rd14+432];
	ld.const.f32 	%f50, [%rd14+532];
	ld.const.f32 	%f51, [%rd14+36];
	ld.const.f32 	%f52, [%rd14+136];
	ld.const.f32 	%f53, [%rd14+236];
	ld.const.f32 	%f54, [%rd14+336];
	ld.const.f32 	%f55, [%rd14+436];
	ld.const.f32 	%f56, [%rd14+40];
	ld.const.f32 	%f57, [%rd14+140];
	ld.const.f32 	%f58, [%rd14+240];
	ld.const.f32 	%f59, [%rd14+340];
	ld.const.f32 	%f60, [%rd14+440];
	ld.const.f32 	%f61, [%rd14+540];
	ld.const.f32 	%f62, [%rd14+44];
	ld.const.f32 	%f63, [%rd14+144];
	ld.const.f32 	%f64, [%rd14+244];
	ld.const.f32 	%f65, [%rd14+344];
	ld.const.f32 	%f66, [%rd14+444];
	ld.const.f32 	%f67, [%rd14+544];
	ld.const.f32 	%f68, [%rd14+48];
	ld.const.f32 	%f69, [%rd14+148];
	ld.const.f32 	%f70, [%rd14+248];
	ld.const.f32 	%f71, [%rd14+348];
	ld.const.f32 	%f72, [%rd14+448];
	ld.const.f32 	%f73, [%rd14+548];
	ld.const.f32 	%f74, [%rd14+52];
	ld.const.f32 	%f75, [%rd14+152];
	ld.const.f32 	%f76, [%rd14+252];
	ld.const.f32 	%f77, [%rd14+352];
	ld.const.f32 	%f78, [%rd14+452];
	ld.const.f32 	%f79, [%rd14+552];
	ld.const.f32 	%f80, [%rd14+56];
	ld.const.f32 	%f81, [%rd14+156];
	ld.const.f32 	%f82, [%rd14+256];
	ld.const.f32 	%f83, [%rd14+356];
	ld.const.f32 	%f84, [%rd14+456];
	ld.const.f32 	%f85, [%rd14+556];
	ld.const.f32 	%f86, [%rd14+60];
	ld.const.f32 	%f87, [%rd14+160];
	ld.const.f32 	%f88, [%rd14+260];
	ld.const.f32 	%f89, [%rd14+360];
	ld.const.f32 	%f90, [%rd14+460];
	ld.const.f32 	%f91, [%rd14+560];
	ld.const.f32 	%f92, [%rd14+64];
	ld.const.f32 	%f93, [%rd14+164];
	ld.const.f32 	%f94, [%rd14+264];
	ld.const.f32 	%f95, [%rd14+364];
	ld.const.f32 	%f96, [%rd14+464];
	ld.const.f32 	%f97, [%rd14+564];
	ld.const.f32 	%f98, [%rd14+68];
	ld.const.f32 	%f99, [%rd14+168];
	ld.const.f32 	%f100, [%rd14+268];
	ld.const.f32 	%f101, [%rd14+496];
	ld.const.f32 	%f102, [%rd14+596];
	mov.b32 	%r33, 0;
	mov.f32 	%f992, 0f00000000;
	shr.u32 	%r21, %r10, 1;
	and.b32  	%r22, %r21, 6;
	mov.u64 	%rd20, c_conv2_b;
	mov.f32 	%f993, %f992;
	mov.f32 	%f994, %f992;
	mov.f32 	%f995, %f992;
$L__BB1_4:
	ld.param.u64 	%rd29, [_Z20k_conv2_max_parallelPKfPfi_param_1];
	mad.lo.s32 	%r19, %r33, 3456, %r12;
	mad.lo.s32 	%r23, %r22, 48, %r19;
	shl.b32 	%r24, %r10, 3;
	and.b32  	%r25, %r24, 24;
	add.s32 	%r26, %r23, %r25;
	ld.shared.f32 	%f116, [%r26];
	shr.u32 	%r27, %r10, 4;
	mul.lo.s32 	%r28, %r27, 150;
	mul.wide.u32 	%rd16, %r28, 4;
	add.s64 	%rd18, %rd13, %rd16;
	ld.const.f32 	%f117, [%rd18];
	mul.wide.u32 	%rd19, %r27, 4;
	add.s64 	%rd21, %rd20, %rd19;
	ld.const.f32 	%f118, [%rd21];
	fma.rn.f32 	%f119, %f116, %f117, %f118;
	ld.shared.f32 	%f120, [%r26+576];
	fma.rn.f32 	%f121, %f120, %f1, %f119;
	ld.shared.f32 	%f122, [%r26+1152];
	fma.rn.f32 	%f123, %f122, %f2, %f121;
	ld.shared.f32 	%f124, [%r26+1728];
	ld.const.f32 	%f125, [%rd18+300];
	fma.rn.f32 	%f126, %f124, %f125, %f123;
	ld.shared.f32 	%f127, [%r26+2304];
	fma.rn.f32 	%f128, %f127, %f3, %f126;
	ld.shared.f32 	%f129, [%r26+2880];
	fma.rn.f32 	%f130, %f129, %f4, %f128;
	ld.shared.f32 	%f131, [%r26+4];
	fma.rn.f32 	%f132, %f131, %f5, %f130;
	ld.shared.f32 	%f133, [%r26+580];
	fma.rn.f32 	%f134, %f133, %f6, %f132;
	ld.shared.f32 	%f135, [%r26+1156];
	fma.rn.f32 	%f136, %f135, %f7, %f134;
	ld.shared.f32 	%f137, [%r26+1732];
	fma.rn.f32 	%f138, %f137, %f8, %f136;
	ld.shared.f32 	%f139, [%r26+2308];
	fma.rn.f32 	%f140, %f139, %f9, %f138;
	ld.shared.f32 	%f141, [%r26+2884];
	ld.const.f32 	%f142, [%rd18+504];
	fma.rn.f32 	%f143, %f141, %f142, %f140;
	ld.shared.f32 	%f144, [%r26+8];
	fma.rn.f32 	%f145, %f144, %f10, %f143;
	ld.shared.f32 	%f146, [%r26+584];
	fma.rn.f32 	%f147, %f146, %f11, %f145;
	ld.shared.f32 	%f148, [%r26+1160];
	fma.rn.f32 	%f149, %f148, %f12, %f147;
	ld.shared.f32 	%f150, [%r26+1736];
	fma.rn.f32 	%f151, %f150, %f13, %f149;
	ld.shared.f32 	%f152, [%r26+2312];
	fma.rn.f32 	%f153, %f152, %f14, %f151;
	ld.shared.f32 	%f154, [%r26+2888];
	fma.rn.f32 	%f155, %f154, %f15, %f153;
	ld.shared.f32 	%f156, [%r26+12];
	fma.rn.f32 	%f157, %f156, %f16, %f155;
	ld.shared.f32 	%f158, [%r26+588];
	fma.rn.f32 	%f159, %f158, %f17, %f157;
	ld.shared.f32 	%f160, [%r26+1164];
	fma.rn.f32 	%f161, %f160, %f18, %f159;
	ld.shared.f32 	%f162, [%r26+1740];
	fma.rn.f32 	%f163, %f162, %f19, %f161;
	ld.shared.f32 	%f164, [%r26+2316];
	fma.rn.f32 	%f165, %f164, %f20, %f163;
	ld.shared.f32 	%f166, [%r26+2892];
	fma.rn.f32 	%f167, %f166, %f21, %f165;
	ld.shared.f32 	%f168, [%r26+16];
	fma.rn.f32 	%f169, %f168, %f22, %f167;
	ld.shared.f32 	%f170, [%r26+592];
	fma.rn.f32 	%f171, %f170, %f23, %f169;
	ld.shared.f32 	%f172, [%r26+1168];
	fma.rn.f32 	%f173, %f172, %f24, %f171;
	ld.shared.f32 	%f174, [%r26+1744];
	ld.const.f32 	%f175, [%rd18+316];
	fma.rn.f32 	%f176, %f174, %f175, %f173;
	ld.shared.f32 	%f177, [%r26+2320];
	fma.rn.f32 	%f178, %f177, %f25, %f176;
	ld.shared.f32 	%f179, [%r26+2896];
	fma.rn.f32 	%f180, %f179, %f26, %f178;
	ld.shared.f32 	%f181, [%r26+48];
	fma.rn.f32 	%f182, %f181, %f27, %f180;
	ld.shared.f32 	%f183, [%r26+624];
	fma.rn.f32 	%f184, %f183, %f28, %f182;
	ld.shared.f32 	%f185, [%r26+1200];
	fma.rn.f32 	%f186, %f185, %f29, %f184;
	ld.shared.f32 	%f187, [%r26+1776];
	fma.rn.f32 	%f188, %f187, %f30, %f186;
	ld.shared.f32 	%f189, [%r26+2352];
	fma.rn.f32 	%f190, %f189, %f31, %f188;
	ld.shared.f32 	%f191, [%r26+2928];
	fma.rn.f32 	%f192, %f191, %f32, %f190;
	ld.shared.f32 	%f193, [%r26+52];
	fma.rn.f32 	%f194, %f193, %f33, %f192;
	ld.shared.f32 	%f195, [%r26+628];
	fma.rn.f32 	%f196, %f195, %f34, %f194;
	ld.shared.f32 	%f197, [%r26+1204];
	fma.rn.f32 	%f198, %f197, %f35, %f196;
	ld.shared.f32 	%f199, [%r26+1780];
	fma.rn.f32 	%f200, %f199, %f36, %f198;
	ld.shared.f32 	%f201, [%r26+2356];
	fma.rn.f32 	%f202, %f201, %f37, %f200;
	ld.shared.f32 	%f203, [%r26+2932];
	fma.rn.f32 	%f204, %f203, %f38, %f202;
	ld.shared.f32 	%f205, [%r26+56];
	fma.rn.f32 	%f206, %f205, %f39, %f204;
	ld.shared.f32 	%f207, [%r26+632];
	fma.rn.f32 	%f208, %f207, %f40, %f206;
	ld.shared.f32 	%f209, [%r26+1208];
	fma.rn.f32 	%f210, %f209, %f41, %f208;
	ld.shared.f32 	%f211, [%r26+1784];
	fma.rn.f32 	%f212, %f211, %f42, %f210;
	ld.shared.f32 	%f213, [%r26+2360];
	fma.rn.f32 	%f214, %f213, %f43, %f212;
	ld.shared.f32 	%f215, [%r26+2936];
	fma.rn.f32 	%f216, %f215, %f44, %f214;
	ld.shared.f32 	%f217, [%r26+60];
	fma.rn.f32 	%f218, %f217, %f45, %f216;
	ld.shared.f32 	%f219, [%r26+636];
	fma.rn.f32 	%f220, %f219, %f46, %f218;
	ld.shared.f32 	%f221, [%r26+1212];
	fma.rn.f32 	%f222, %f221, %f47, %f220;
	ld.shared.f32 	%f223, [%r26+1788];
	fma.rn.f32 	%f224, %f223, %f48, %f222;
	ld.shared.f32 	%f225, [%r26+2364];
	fma.rn.f32 	%f226, %f225, %f49, %f224;
	ld.shared.f32 	%f227, [%r26+2940];
	fma.rn.f32 	%f228, %f227, %f50, %f226;
	ld.shared.f32 	%f229, [%r26+64];
	fma.rn.f32 	%f230, %f229, %f51, %f228;
	ld.shared.f32 	%f231, [%r26+640];
	fma.rn.f32 	%f232, %f231, %f52, %f230;
	ld.shared.f32 	%f233, [%r26+1216];
	fma.rn.f32 	%f234, %f233, %f53, %f232;
	ld.shared.f32 	%f235, [%r26+1792];
	fma.rn.f32 	%f236, %f235, %f54, %f234;
	ld.shared.f32 	%f237, [%r26+2368];
	fma.rn.f32 	%f238, %f237, %f55, %f236;
	ld.shared.f32 	%f239, [%r26+2944];
	ld.const.f32 	%f240, [%rd18+536];
	fma.rn.f32 	%f241, %f239, %f240, %f238;
	ld.shared.f32 	%f242, [%r26+96];
	fma.rn.f32 	%f243, %f242, %f56, %f241;
	ld.shared.f32 	%f244, [%r26+672];
	fma.rn.f32 	%f245, %f244, %f57, %f243;
	ld.shared.f32 	%f246, [%r26+1248];
	fma.rn.f32 	%f247, %f246, %f58, %f245;
	ld.shared.f32 	%f248, [%r26+1824];
	fma.rn.f32 	%f249, %f248, %f59, %f247;
	ld.shared.f32 	%f250, [%r26+2400];
	fma.rn.f32 	%f251, %f250, %f60, %f249;
	ld.shared.f32 	%f252, [%r26+2976];
	fma.rn.f32 	%f253, %f252, %f61, %f251;
	ld.shared.f32 	%f254, [%r26+100];
	fma.rn.f32 	%f255, %f254, %f62, %f253;
	ld.shared.f32 	%f256, [%r26+676];
	fma.rn.f32 	%f257, %f256, %f63, %f255;
	ld.shared.f32 	%f258, [%r26+1252];
	fma.rn.f32 	%f259, %f258, %f64, %f257;
	ld.shared.f32 	%f260, [%r26+1828];
	fma.rn.f32 	%f261, %f260, %f65, %f259;
	ld.shared.f32 	%f262, [%r26+2404];
	fma.rn.f32 	%f263, %f262, %f66, %f261;
	ld.shared.f32 	%f264, [%r26+2980];
	fma.rn.f32 	%f265, %f264, %f67, %f263;
	ld.shared.f32 	%f266, [%r26+104];
	fma.rn.f32 	%f267, %f266, %f68, %f265;
	ld.shared.f32 	%f268, [%r26+680];
	fma.rn.f32 	%f269, %f268, %f69, %f267;
	ld.shared.f32 	%f270, [%r26+1256];
	fma.rn.f32 	%f271, %f270, %f70, %f269;
	ld.shared.f32 	%f272, [%r26+1832];
	fma.rn.f32 	%f273, %f272, %f71, %f271;
	ld.shared.f32 	%f274, [%r26+2408];
	fma.rn.f32 	%f275, %f274, %f72, %f273;
	ld.shared.f32 	%f276, [%r26+2984];
	fma.rn.f32 	%f277, %f276, %f73, %f275;
	ld.shared.f32 	%f278, [%r26+108];
	fma.rn.f32 	%f279, %f278, %f74, %f277;
	ld.shared.f32 	%f280, [%r26+684];
	fma.rn.f32 	%f281, %f280, %f75, %f279;
	ld.shared.f32 	%f282, [%r26+1260];
	fma.rn.f32 	%f283, %f282, %f76, %f281;
	ld.shared.f32 	%f284, [%r26+1836];
	fma.rn.f32 	%f285, %f284, %f77, %f283;
	ld.shared.f32 	%f286, [%r26+2412];
	fma.rn.f32 	%f287, %f286, %f78, %f285;
	ld.shared.f32 	%f288, [%r26+2988];
	fma.rn.f32 	%f289, %f288, %f79, %f287;
	ld.shared.f32 	%f290, [%r26+112];
	fma.rn.f32 	%f291, %f290, %f80, %f289;
	ld.shared.f32 	%f292, [%r26+688];
	fma.rn.f32 	%f293, %f292, %f81, %f291;
	ld.shared.f32 	%f294, [%r26+1264];
	fma.rn.f32 	%f295, %f294, %f82, %f293;
	ld.shared.f32 	%f296, [%r26+1840];
	fma.rn.f32 	%f297, %f296, %f83, %f295;
	ld.shared.f32 	%f298, [%r26+2416];
	fma.rn.f32 	%f299, %f298, %f84, %f297;
	ld.shared.f32 	%f300, [%r26+2992];
	fma.rn.f32 	%f301, %f300, %f85, %f299;
	ld.shared.f32 	%f302, [%r26+144];
	fma.rn.f32 	%f303, %f302, %f86, %f301;
	ld.shared.f32 	%f304, [%r26+720];
	fma.rn.f32 	%f305, %f304, %f87, %f303;
	ld.shared.f32 	%f306, [%r26+1296];
	fma.rn.f32 	%f307, %f306, %f88, %f305;
	ld.shared.f32 	%f308, [%r26+1872];
	fma.rn.f32 	%f309, %f308, %f89, %f307;
	ld.shared.f32 	%f310, [%r26+2448];
	fma.rn.f32 	%f311, %f310, %f90, %f309;
	ld.shared.f32 	%f312, [%r26+3024];
	fma.rn.f32 	%f313, %f312, %f91, %f311;
	ld.shared.f32 	%f314, [%r26+148];
	fma.rn.f32 	%f315, %f314, %f92, %f313;
	ld.shared.f32 	%f316, [%r26+724];
	fma.rn.f32 	%f317, %f316, %f93, %f315;
	ld.shared.f32 	%f318, [%r26+1300];
	fma.rn.f32 	%f319, %f318, %f94, %f317;
	ld.shared.f32 	%f320, [%r26+1876];
	fma.rn.f32 	%f321, %f320, %f95, %f319;
	ld.shared.f32 	%f322, [%r26+2452];
	fma.rn.f32 	%f323, %f322, %f96, %f321;
	ld.shared.f32 	%f324, [%r26+3028];
	fma.rn.f32 	%f325, %f324, %f97, %f323;
	ld.shared.f32 	%f326, [%r26+152];
	fma.rn.f32 	%f327, %f326, %f98, %f325;
	ld.shared.f32 	%f328, [%r26+728];
	fma.rn.f32 	%f329, %f328, %f99, %f327;
	ld.shared.f32 	%f330, [%r26+1304];
	fma.rn.f32 	%f331, %f330, %f100, %f329;
	ld.shared.f32 	%f332, [%r26+1880];
	ld.const.f32 	%f333, [%rd18+368];
	fma.rn.f32 	%f334, %f332, %f333, %f331;
	ld.shared.f32 	%f335, [%r26+2456];
	ld.const.f32 	%f336, [%rd18+468];
	fma.rn.f32 	%f337, %f335, %f336, %f334;
	ld.shared.f32 	%f338, [%r26+3032];
	ld.const.f32 	%f339, [%rd18+568];
	fma.rn.f32 	%f340, %f338, %f339, %f337;
	ld.shared.f32 	%f341, [%r26+156];
	ld.const.f32 	%f342, [%rd18+72];
	fma.rn.f32 	%f343, %f341, %f342, %f340;
	ld.shared.f32 	%f344, [%r26+732];
	ld.const.f32 	%f345, [%rd18+172];
	fma.rn.f32 	%f346, %f344, %f345, %f343;
	ld.shared.f32 	%f347, [%r26+1308];
	ld.const.f32 	%f348, [%rd18+272];
	fma.rn.f32 	%f349, %f347, %f348, %f346;
	ld.shared.f32 	%f350, [%r26+1884];
	ld.const.f32 	%f351, [%rd18+372];
	fma.rn.f32 	%f352, %f350, %f351, %f349;
	ld.shared.f32 	%f353, [%r26+2460];
	ld.const.f32 	%f354, [%rd18+472];
	fma.rn.f32 	%f355, %f353, %f354, %f352;
	ld.shared.f32 	%f356, [%r26+3036];
	ld.const.f32 	%f357, [%rd18+572];
	fma.rn.f32 	%f358, %f356, %f357, %f355;
	ld.shared.f32 	%f359, [%r26+160];
	ld.const.f32 	%f360, [%rd18+76];
	fma.rn.f32 	%f361, %f359, %f360, %f358;
	ld.shared.f32 	%f362, [%r26+736];
	ld.const.f32 	%f363, [%rd18+176];
	fma.rn.f32 	%f364, %f362, %f363, %f361;
	ld.shared.f32 	%f365, [%r26+1312];
	ld.const.f32 	%f366, [%rd18+276];
	fma.rn.f32 	%f367, %f365, %f366, %f364;
	ld.shared.f32 	%f368, [%r26+1888];
	ld.const.f32 	%f369, [%rd18+376];
	fma.rn.f32 	%f370, %f368, %f369, %f367;
	ld.shared.f32 	%f371, [%r26+2464];
	ld.const.f32 	%f372, [%rd18+476];
	fma.rn.f32 	%f373, %f371, %f372, %f370;
	ld.shared.f32 	%f374, [%r26+3040];
	ld.const.f32 	%f375, [%rd18+576];
	fma.rn.f32 	%f376, %f374, %f375, %f373;
	ld.shared.f32 	%f377, [%r26+192];
	ld.const.f32 	%f378, [%rd18+80];
	fma.rn.f32 	%f379, %f377, %f378, %f376;
	ld.shared.f32 	%f380, [%r26+768];
	ld.const.f32 	%f381, [%rd18+180];
	fma.rn.f32 	%f382, %f380, %f381, %f379;
	ld.shared.f32 	%f383, [%r26+1344];
	ld.const.f32 	%f384, [%rd18+280];
	fma.rn.f32 	%f385, %f383, %f384, %f382;
	ld.shared.f32 	%f386, [%r26+1920];
	ld.const.f32 	%f387, [%rd18+380];
	fma.rn.f32 	%f388, %f386, %f387, %f385;
	ld.shared.f32 	%f389, [%r26+2496];
	ld.const.f32 	%f390, [%rd18+480];
	fma.rn.f32 	%f391, %f389, %f390, %f388;
	ld.shared.f32 	%f392, [%r26+3072];
	ld.const.f32 	%f393, [%rd18+580];
	fma.rn.f32 	%f394, %f392, %f393, %f391;
	ld.shared.f32 	%f395, [%r26+196];
	ld.const.f32 	%f396, [%rd18+84];
	fma.rn.f32 	%f397, %f395, %f396, %f394;
	ld.shared.f32 	%f398, [%r26+772];
	ld.const.f32 	%f399, [%rd18+184];
	fma.rn.f32 	%f400, %f398, %f399, %f397;
	ld.shared.f32 	%f401, [%r26+1348];
	ld.const.f32 	%f402, [%rd18+284];
	fma.rn.f32 	%f403, %f401, %f402, %f400;
	ld.shared.f32 	%f404, [%r26+1924];
	ld.const.f32 	%f405, [%rd18+384];
	fma.rn.f32 	%f406, %f404, %f405, %f403;
	ld.shared.f32 	%f407, [%r26+2500];
	ld.const.f32 	%f408, [%rd18+484];
	fma.rn.f32 	%f409, %f407, %f408, %f406;
	ld.shared.f32 	%f410, [%r26+3076];
	ld.const.f32 	%f411, [%rd18+584];
	fma.rn.f32 	%f412, %f410, %f411, %f409;
	ld.shared.f32 	%f413, [%r26+200];
	ld.const.f32 	%f414, [%rd18+88];
	fma.rn.f32 	%f415, %f413, %f414, %f412;
	ld.shared.f32 	%f416, [%r26+776];
	ld.const.f32 	%f417, [%rd18+188];
	fma.rn.f32 	%f418, %f416, %f417, %f415;
	ld.shared.f32 	%f419, [%r26+1352];
	ld.const.f32 	%f420, [%rd18+288];
	fma.rn.f32 	%f421, %f419, %f420, %f418;
	ld.shared.f32 	%f422, [%r26+1928];
	ld.const.f32 	%f423, [%rd18+388];
	fma.rn.f32 	%f424, %f422, %f423, %f421;
	ld.shared.f32 	%f425, [%r26+2504];
	ld.const.f32 	%f426, [%rd18+488];
	fma.rn.f32 	%f427, %f425, %f426, %f424;
	ld.shared.f32 	%f428, [%r26+3080];
	ld.const.f32 	%f429, [%rd18+588];
	fma.rn.f32 	%f430, %f428, %f429, %f427;
	ld.shared.f32 	%f431, [%r26+204];
	ld.const.f32 	%f432, [%rd18+92];
	fma.rn.f32 	%f433, %f431, %f432, %f430;
	ld.shared.f32 	%f434, [%r26+780];
	ld.const.f32 	%f435, [%rd18+192];
	fma.rn.f32 	%f436, %f434, %f435, %f433;
	ld.shared.f32 	%f437, [%r26+1356];
	ld.const.f32 	%f438, [%rd18+292];
	fma.rn.f32 	%f439, %f437, %f438, %f436;
	ld.shared.f32 	%f440, [%r26+1932];
	ld.const.f32 	%f441, [%rd18+392];
	fma.rn.f32 	%f442, %f440, %f441, %f439;
	ld.shared.f32 	%f443, [%r26+2508];
	ld.const.f32 	%f444, [%rd18+492];
	fma.rn.f32 	%f445, %f443, %f444, %f442;
	ld.shared.f32 	%f446, [%r26+3084];
	ld.const.f32 	%f447, [%rd18+592];
	fma.rn.f32 	%f448, %f446, %f447, %f445;
	ld.shared.f32 	%f449, [%r26+208];
	ld.const.f32 	%f450, [%rd18+96];
	fma.rn.f32 	%f451, %f449, %f450, %f448;
	ld.shared.f32 	%f452, [%r26+784];
	ld.const.f32 	%f453, [%rd18+196];
	fma.rn.f32 	%f454, %f452, %f453, %f451;
	ld.shared.f32 	%f455, [%r26+1360];
	ld.const.f32 	%f456, [%rd18+296];
	fma.rn.f32 	%f457, %f455, %f456, %f454;
	ld.shared.f32 	%f458, [%r26+1936];
	ld.const.f32 	%f459, [%rd18+396];
	fma.rn.f32 	%f460, %f458, %f459, %f457;
	ld.shared.f32 	%f461, [%r26+2512];
	fma.rn.f32 	%f462, %f461, %f101, %f460;
	ld.shared.f32 	%f463, [%r26+3088];
	fma.rn.f32 	%f464, %f463, %f102, %f462;
	add.f32 	%f465, %f464, %f995;
	setp.ge.f32 	%p2, %f465, 0f3F800000;
	selp.f32 	%f995, 0f00000000, %f465, %p2;
	selp.f32 	%f466, 0f3F800000, 0f00000000, %p2;
	fma.rn.f32 	%f467, %f131, %f117, %f118;
	fma.rn.f32 	%f468, %f133, %f1, %f467;
	fma.rn.f32 	%f469, %f135, %f2, %f468;
	fma.rn.f32 	%f470, %f137, %f125, %f469;
	fma.rn.f32 	%f471, %f139, %f3, %f470;
	fma.rn.f32 	%f472, %f141, %f4, %f471;
	fma.rn.f32 	%f473, %f144, %f5, %f472;
	fma.rn.f32 	%f474, %f146, %f6, %f473;
	fma.rn.f32 	%f475, %f148, %f7, %f474;
	fma.rn.f32 	%f476, %f150, %f8, %f475;
	fma.rn.f32 	%f477, %f152, %f9, %f476;
	fma.rn.f32 	%f478, %f154, %f142, %f477;
	fma.rn.f32 	%f479, %f156, %f10, %f478;
	fma.rn.f32 	%f480, %f158, %f11, %f479;
	fma.rn.f32 	%f481, %f160, %f12, %f480;
	fma.rn.f32 	%f482, %f162, %f13, %f481;
	fma.rn.f32 	%f483, %f164, %f14, %f482;
	fma.rn.f32 	%f484, %f166, %f15, %f483;
	fma.rn.f32 	%f485, %f168, %f16, %f484;
	fma.rn.f32 	%f486, %f170, %f17, %f485;
	fma.rn.f32 	%f487, %f172, %f18, %f486;
	fma.rn.f32 	%f488, %f174, %f19, %f487;
	fma.rn.f32 	%f489, %f177, %f20, %f488;
	fma.rn.f32 	%f490, %f179, %f21, %f489;
	ld.shared.f32 	%f491, [%r26+20];
	fma.rn.f32 	%f492, %f491, %f22, %f490;
	ld.shared.f32 	%f493, [%r26+596];
	fma.rn.f32 	%f494, %f493, %f23, %f492;
	ld.shared.f32 	%f495, [%r26+1172];
	fma.rn.f32 	%f496, %f495, %f24, %f494;
	ld.shared.f32 	%f497, [%r26+1748];
	fma.rn.f32 	%f498, %f497, %f175, %f496;
	ld.shared.f32 	%f499, [%r26+2324];
	fma.rn.f32 	%f500, %f499, %f25, %f498;
	ld.shared.f32 	%f501, [%r26+2900];
	fma.rn.f32 	%f502, %f501, %f26, %f500;
	fma.rn.f32 	%f503, %f193, %f27, %f502;
	fma.rn.f32 	%f504, %f195, %f28, %f503;
	fma.rn.f32 	%f505, %f197, %f29, %f504;
	fma.rn.f32 	%f506, %f199, %f30, %f505;
	fma.rn.f32 	%f507, %f201, %f31, %f506;
	fma.rn.f32 	%f508, %f203, %f32, %f507;
	fma.rn.f32 	%f509, %f205, %f33, %f508;
	fma.rn.f32 	%f510, %f207, %f34, %f509;
	fma.rn.f32 	%f511, %f209, %f35, %f510;
	fma.rn.f32 	%f512, %f211, %f36, %f511;
	fma.rn.f32 	%f513, %f213, %f37, %f512;
	fma.rn.f32 	%f514, %f215, %f38, %f513;
	fma.rn.f32 	%f515, %f217, %f39, %f514;
	fma.rn.f32 	%f516, %f219, %f40, %f515;
	fma.rn.f32 	%f517, %f221, %f41, %f516;
	fma.rn.f32 	%f518, %f223, %f42, %f517;
	fma.rn.f32 	%f519, %f225, %f43, %f518;
	fma.rn.f32 	%f520, %f227, %f44, %f519;
	fma.rn.f32 	%f521, %f229, %f45, %f520;
	fma.rn.f32 	%f522, %f231, %f46, %f521;
	fma.rn.f32 	%f523, %f233, %f47, %f522;
	fma.rn.f32 	%f524, %f235, %f48, %f523;
	fma.rn.f32 	%f525, %f237, %f49, %f524;
	fma.rn.f32 	%f526, %f239, %f50, %f525;
	ld.shared.f32 	%f527, [%r26+68];
	fma.rn.f32 	%f528, %f527, %f51, %f526;
	ld.shared.f32 	%f529, [%r26+644];
	fma.rn.f32 	%f530, %f529, %f52, %f528;
	ld.shared.f32 	%f531, [%r26+1220];
	fma.rn.f32 	%f532, %f531, %f53, %f530;
	ld.shared.f32 	%f533, [%r26+1796];
	fma.rn.f32 	%f534, %f533, %f54, %f532;
	ld.shared.f32 	%f535, [%r26+2372];
	fma.rn.f32 	%f536, %f535, %f55, %f534;
	ld.shared.f32 	%f537, [%r26+2948];
	fma.rn.f32 	%f538, %f537, %f240, %f536;
	fma.rn.f32 	%f539, %f254, %f56, %f538;
	fma.rn.f32 	%f540, %f256, %f57, %f539;
	fma.rn.f32 	%f541, %f258, %f58, %f540;
	fma.rn.f32 	%f542, %f260, %f59, %f541;
	fma.rn.f32 	%f543, %f262, %f60, %f542;
	fma.rn.f32 	%f544, %f264, %f61, %f543;
	fma.rn.f32 	%f545, %f266, %f62, %f544;
	fma.rn.f32 	%f546, %f268, %f63, %f545;
	fma.rn.f32 	%f547, %f270, %f64, %f546;
	fma.rn.f32 	%f548, %f272, %f65, %f547;
	fma.rn.f32 	%f549, %f274, %f66, %f548;
	fma.rn.f32 	%f550, %f276, %f67, %f549;
	fma.rn.f32 	%f551, %f278, %f68, %f550;
	fma.rn.f32 	%f552, %f280, %f69, %f551;
	fma.rn.f32 	%f553, %f282, %f70, %f552;
	fma.rn.f32 	%f554, %f284, %f71, %f553;
	fma.rn.f32 	%f555, %f286, %f72, %f554;
	fma.rn.f32 	%f556, %f288, %f73, %f555;
	fma.rn.f32 	%f557, %f290, %f74, %f556;
	fma.rn.f32 	%f558, %f292, %f75, %f557;
	fma.rn.f32 	%f559, %f294, %f76, %f558;
	fma.rn.f32 	%f560, %f296, %f77, %f559;
	fma.rn.f32 	%f561, %f298, %f78, %f560;
	fma.rn.f32 	%f562, %f300, %f79, %f561;
	ld.shared.f32 	%f563, [%r26+116];
	fma.rn.f32 	%f564, %f563, %f80, %f562;
	ld.shared.f32 	%f565, [%r26+692];
	fma.rn.f32 	%f566, %f565, %f81, %f564;
	ld.shared.f32 	%f567, [%r26+1268];
	fma.rn.f32 	%f568, %f567, %f82, %f566;
	ld.shared.f32 	%f569, [%r26+1844];
	fma.rn.f32 	%f570, %f569, %f83, %f568;
	ld.shared.f32 	%f571, [%r26+2420];
	fma.rn.f32 	%f572, %f571, %f84, %f570;
	ld.shared.f32 	%f573, [%r26+2996];
	fma.rn.f32 	%f574, %f573, %f85, %f572;
	fma.rn.f32 	%f575, %f314, %f86, %f574;
	fma.rn.f32 	%f576, %f316, %f87, %f575;
	fma.rn.f32 	%f577, %f318, %f88, %f576;
	fma.rn.f32 	%f578, %f320, %f89, %f577;
	fma.rn.f32 	%f579, %f322, %f90, %f578;
	fma.rn.f32 	%f580, %f324, %f91, %f579;
	fma.rn.f32 	%f581, %f326, %f92, %f580;
	fma.rn.f32 	%f582, %f328, %f93, %f581;
	fma.rn.f32 	%f583, %f330, %f94, %f582;
	fma.rn.f32 	%f584, %f332, %f95, %f583;
	fma.rn.f32 	%f585, %f335, %f96, %f584;
	fma.rn.f32 	%f586, %f338, %f97, %f585;
	fma.rn.f32 	%f587, %f341, %f98, %f586;
	fma.rn.f32 	%f588, %f344, %f99, %f587;
	fma.rn.f32 	%f589, %f347, %f100, %f588;
	fma.rn.f32 	%f590, %f350, %f333, %f589;
	fma.rn.f32 	%f591, %f353, %f336, %f590;
	fma.rn.f32 	%f592, %f356, %f339, %f591;
	fma.rn.f32 	%f593, %f359, %f342, %f592;
	fma.rn.f32 	%f594, %f362, %f345, %f593;
	fma.rn.f32 	%f595, %f365, %f348, %f594;
	fma.rn.f32 	%f596, %f368, %f351, %f595;
	fma.rn.f32 	%f597, %f371, %f354, %f596;
	fma.rn.f32 	%f598, %f374, %f357, %f597;
	ld.shared.f32 	%f599, [%r26+164];
	fma.rn.f32 	%f600, %f599, %f360, %f598;
	ld.shared.f32 	%f601, [%r26+740];
	fma.rn.f32 	%f602, %f601, %f363, %f600;
	ld.shared.f32 	%f603, [%r26+1316];
	fma.rn.f32 	%f604, %f603, %f366, %f602;
	ld.shared.f32 	%f605, [%r26+1892];
	fma.rn.f32 	%f606, %f605, %f369, %f604;
	ld.shared.f32 	%f607, [%r26+2468];
	fma.rn.f32 	%f608, %f607, %f372, %f606;
	ld.shared.f32 	%f609, [%r26+3044];
	fma.rn.f32 	%f610, %f609, %f375, %f608;
	fma.rn.f32 	%f611, %f395, %f378, %f610;
	fma.rn.f32 	%f612, %f398, %f381, %f611;
	fma.rn.f32 	%f613, %f401, %f384, %f612;
	fma.rn.f32 	%f614, %f404, %f387, %f613;
	fma.rn.f32 	%f615, %f407, %f390, %f614;
	fma.rn.f32 	%f616, %f410, %f393, %f615;
	fma.rn.f32 	%f617, %f413, %f396, %f616;
	fma.rn.f32 	%f618, %f416, %f399, %f617;
	fma.rn.f32 	%f619, %f419, %f402, %f618;
	fma.rn.f32 	%f620, %f422, %f405, %f619;
	fma.rn.f32 	%f621, %f425, %f408, %f620;
	fma.rn.f32 	%f622, %f428, %f411, %f621;
	fma.rn.f32 	%f623, %f431, %f414, %f622;
	fma.rn.f32 	%f624, %f434, %f417, %f623;
	fma.rn.f32 	%f625, %f437, %f420, %f624;
	fma.rn.f32 	%f626, %f440, %f423, %f625;
	fma.rn.f32 	%f627, %f443, %f426, %f626;
	fma.rn.f32 	%f628, %f446, %f429, %f627;
	fma.rn.f32 	%f629, %f449, %f432, %f628;
	fma.rn.f32 	%f630, %f452, %f435, %f629;
	fma.rn.f32 	%f631, %f455, %f438, %f630;
	fma.rn.f32 	%f632, %f458, %f441, %f631;
	fma.rn.f32 	%f633, %f461, %f444, %f632;
	fma.rn.f32 	%f634, %f463, %f447, %f633;
	ld.shared.f32 	%f635, [%r26+212];
	fma.rn.f32 	%f636, %f635, %f450, %f634;
	ld.shared.f32 	%f637, [%r26+788];
	fma.rn.f32 	%f638, %f637, %f453, %f636;
	ld.shared.f32 	%f639, [%r26+1364];
	fma.rn.f32 	%f640, %f639, %f456, %f638;
	ld.shared.f32 	%f641, [%r26+1940];
	fma.rn.f32 	%f642, %f641, %f459, %f640;
	ld.shared.f32 	%f643, [%r26+2516];
	fma.rn.f32 	%f644, %f643, %f101, %f642;
	ld.shared.f32 	%f645, [%r26+3092];
	fma.rn.f32 	%f646, %f645, %f102, %f644;
	add.f32 	%f647, %f646, %f994;
	setp.ge.f32 	%p3, %f647, 0f3F800000;
	selp.f32 	%f648, 0f3F800000, 0f00000000, %p3;
	selp.f32 	%f994, 0f00000000, %f647, %p3;
	setp.gt.f32 	%p4, %f648, %f466;
	selp.f32 	%f649, %f648, %f466, %p4;
	fma.rn.f32 	%f650, %f181, %f117, %f118;
	fma.rn.f32 	%f651, %f183, %f1, %f650;
	fma.rn.f32 	%f652, %f185, %f2, %f651;
	fma.rn.f32 	%f653, %f187, %f125, %f652;
	fma.rn.f32 	%f654, %f189, %f3, %f653;
	fma.rn.f32 	%f655, %f191, %f4, %f654;
	fma.rn.f32 	%f656, %f193, %f5, %f655;
	fma.rn.f32 	%f657, %f195, %f6, %f656;
	fma.rn.f32 	%f658, %f197, %f7, %f657;
	fma.rn.f32 	%f659, %f199, %f8, %f658;
	fma.rn.f32 	%f660, %f201, %f9, %f659;
	fma.rn.f32 	%f661, %f203, %f142, %f660;
	fma.rn.f32 	%f662, %f205, %f10, %f661;
	fma.rn.f32 	%f663, %f207, %f11, %f662;
	fma.rn.f32 	%f664, %f209, %f12, %f663;
	fma.rn.f32 	%f665, %f211, %f13, %f664;
	fma.rn.f32 	%f666, %f213, %f14, %f665;
	fma.rn.f32 	%f667, %f215, %f15, %f666;
	fma.rn.f32 	%f668, %f217, %f16, %f667;
	fma.rn.f32 	%f669, %f219, %f17, %f668;
	fma.rn.f32 	%f670, %f221, %f18, %f669;
	fma.rn.f32 	%f671, %f223, %f19, %f670;
	fma.rn.f32 	%f672, %f225, %f20, %f671;
	fma.rn.f32 	%f673, %f227, %f21, %f672;
	fma.rn.f32 	%f674, %f229, %f22, %f673;
	fma.rn.f32 	%f675, %f231, %f23, %f674;
	fma.rn.f32 	%f676, %f233, %f24, %f675;
	fma.rn.f32 	%f677, %f235, %f175, %f676;
	fma.rn.f32 	%f678, %f237, %f25, %f677;
	fma.rn.f32 	%f679, %f239, %f26, %f678;
	fma.rn.f32 	%f680, %f242, %f27, %f679;
	fma.rn.f32 	%f681, %f244, %f28, %f680;
	fma.rn.f32 	%f682, %f246, %f29, %f681;
	fma.rn.f32 	%f683, %f248, %f30, %f682;
	fma.rn.f32 	%f684, %f250, %f31, %f683;
	fma.rn.f32 	%f685, %f252, %f32, %f684;
	fma.rn.f32 	%f686, %f254, %f33, %f685;
	fma.rn.f32 	%f687, %f256, %f34, %f686;
	fma.rn.f32 	%f688, %f258, %f35, %f687;
	fma.rn.f32 	%f689, %f260, %f36, %f688;
	fma.rn.f32 	%f690, %f262, %f37, %f689;
	fma.rn.f32 	%f691, %f264, %f38, %f690;
	fma.rn.f32 	%f692, %f266, %f39, %f691;
	fma.rn.f32 	%f693, %f268, %f40, %f692;
	fma.rn.f32 	%f694, %f270, %f41, %f693;
	fma.rn.f32 	%f695, %f272, %f42, %f694;
	fma.rn.f32 	%f696, %f274, %f43, %f695;
	fma.rn.f32 	%f697, %f276, %f44, %f696;
	fma.rn.f32 	%f698, %f278, %f45, %f697;
	fma.rn.f32 	%f699, %f280, %f46, %f698;
	fma.rn.f32 	%f700, %f282, %f47, %f699;
	fma.rn.f32 	%f701, %f284, %f48, %f700;
	fma.rn.f32 	%f702, %f286, %f49, %f701;
	fma.rn.f32 	%f703, %f288, %f50, %f702;
	fma.rn.f32 	%f704, %f290, %f51, %f703;
	fma.rn.f32 	%f705, %f292, %f52, %f704;
	fma.rn.f32 	%f706, %f294, %f53, %f705;
	fma.rn.f32 	%f707, %f296, %f54, %f706;
	fma.rn.f32 	%f708, %f298, %f55, %f707;
	fma.rn.f32 	%f709, %f300, %f240, %f708;
	fma.rn.f32 	%f710, %f302, %f56, %f709;
	fma.rn.f32 	%f711, %f304, %f57, %f710;
	fma.rn.f32 	%f712, %f306, %f58, %f711;
	fma.rn.f32 	%f713, %f308, %f59, %f712;
	fma.rn.f32 	%f714, %f310, %f60, %f713;
	fma.rn.f32 	%f715, %f312, %f61, %f714;
	fma.rn.f32 	%f716, %f314, %f62, %f715;
	fma.rn.f32 	%f717, %f316, %f63, %f716;
	fma.rn.f32 	%f718, %f318, %f64, %f717;
	fma.rn.f32 	%f719, %f320, %f65, %f718;
	fma.rn.f32 	%f720, %f322, %f66, %f719;
	fma.rn.f32 	%f721, %f324, %f67, %f720;
	fma.rn.f32 	%f722, %f326, %f68, %f721;
	fma.rn.f32 	%f723, %f328, %f69, %f722;
	fma.rn.f32 	%f724, %f330, %f70, %f723;
	fma.rn.f32 	%f725, %f332, %f71, %f724;
	fma.rn.f32 	%f726, %f335, %f72, %f725;
	fma.rn.f32 	%f727, %f338, %f73, %f726;
	fma.rn.f32 	%f728, %f341, %f74, %f727;
	fma.rn.f32 	%f729, %f344, %f75, %f728;
	fma.rn.f32 	%f730, %f347, %f76, %f729;
	fma.rn.f32 	%f731, %f350, %f77, %f730;
	fma.rn.f32 	%f732, %f353, %f78, %f731;
	fma.rn.f32 	%f733, %f356, %f79, %f732;
	fma.rn.f32 	%f734, %f359, %f80, %f733;
	fma.rn.f32 	%f735, %f362, %f81, %f734;
	fma.rn.f32 	%f736, %f365, %f82, %f735;
	fma.rn.f32 	%f737, %f368, %f83, %f736;
	fma.rn.f32 	%f738, %f371, %f84, %f737;
	fma.rn.f32 	%f739, %f374, %f85, %f738;
	fma.rn.f32 	%f740, %f377, %f86, %f739;
	fma.rn.f32 	%f741, %f380, %f87, %f740;
	fma.rn.f32 	%f742, %f383, %f88, %f741;
	fma.rn.f32 	%f743, %f386, %f89, %f742;
	fma.rn.f32 	%f744, %f389, %f90, %f743;
	fma.rn.f32 	%f745, %f392, %f91, %f744;
	fma.rn.f32 	%f746, %f395, %f92, %f745;
	fma.rn.f32 	%f747, %f398, %f93, %f746;
	fma.rn.f32 	%f748, %f401, %f94, %f747;
	fma.rn.f32 	%f749, %f404, %f95, %f748;
	fma.rn.f32 	%f750, %f407, %f96, %f749;
	fma.rn.f32 	%f751, %f410, %f97, %f750;
	fma.rn.f32 	%f752, %f413, %f98, %f751;
	fma.rn.f32 	%f753, %f416, %f99, %f752;
	fma.rn.f32 	%f754, %f419, %f100, %f753;
	fma.rn.f32 	%f755, %f422, %f333, %f754;
	fma.rn.f32 	%f756, %f425, %f336, %f755;
	fma.rn.f32 	%f757, %f428, %f339, %f756;
	fma.rn.f32 	%f758, %f431, %f342, %f757;
	fma.rn.f32 	%f759, %f434, %f345, %f758;
	fma.rn.f32 	%f760, %f437, %f348, %f759;
	fma.rn.f32 	%f761, %f440, %f351, %f760;
	fma.rn.f32 	%f762, %f443, %f354, %f761;
	fma.rn.f32 	%f763, %f446, %f357, %f762;
	fma.rn.f32 	%f764, %f449, %f360, %f763;
	fma.rn.f32 	%f765, %f452, %f363, %f764;
	fma.rn.f32 	%f766, %f455, %f366, %f765;
	fma.rn.f32 	%f767, %f458, %f369, %f766;
	fma.rn.f32 	%f768, %f461, %f372, %f767;
	fma.rn.f32 	%f769, %f463, %f375, %f768;
	ld.shared.f32 	%f770, [%r26+240];
	fma.rn.f32 	%f771, %f770, %f378, %f769;
	ld.shared.f32 	%f772, [%r26+816];
	fma.rn.f32 	%f773, %f772, %f381, %f771;
	ld.shared.f32 	%f774, [%r26+1392];
	fma.rn.f32 	%f775, %f774, %f384, %f773;
	ld.shared.f32 	%f776, [%r26+1968];
	fma.rn.f32 	%f777, %f776, %f387, %f775;
	ld.shared.f32 	%f778, [%r26+2544];
	fma.rn.f32 	%f779, %f778, %f390, %f777;
	ld.shared.f32 	%f780, [%r26+3120];
	fma.rn.f32 	%f781, %f780, %f393, %f779;
	ld.shared.f32 	%f782, [%r26+244];
	fma.rn.f32 	%f783, %f782, %f396, %f781;
	ld.shared.f32 	%f784, [%r26+820];
	fma.rn.f32 	%f785, %f784, %f399, %f783;
	ld.shared.f32 	%f786, [%r26+1396];
	fma.rn.f32 	%f787, %f786, %f402, %f785;
	ld.shared.f32 	%f788, [%r26+1972];
	fma.rn.f32 	%f789, %f788, %f405, %f787;
	ld.shared.f32 	%f790, [%r26+2548];
	fma.rn.f32 	%f791, %f790, %f408, %f789;
	ld.shared.f32 	%f792, [%r26+3124];
	fma.rn.f32 	%f793, %f792, %f411, %f791;
	ld.shared.f32 	%f794, [%r26+248];
	fma.rn.f32 	%f795, %f794, %f414, %f793;
	ld.shared.f32 	%f796, [%r26+824];
	fma.rn.f32 	%f797, %f796, %f417, %f795;
	ld.shared.f32 	%f798, [%r26+1400];
	fma.rn.f32 	%f799, %f798, %f420, %f797;
	ld.shared.f32 	%f800, [%r26+1976];
	fma.rn.f32 	%f801, %f800, %f423, %f799;
	ld.shared.f32 	%f802, [%r26+2552];
	fma.rn.f32 	%f803, %f802, %f426, %f801;
	ld.shared.f32 	%f804, [%r26+3128];
	fma.rn.f32 	%f805, %f804, %f429, %f803;
	ld.shared.f32 	%f806, [%r26+252];
	fma.rn.f32 	%f807, %f806, %f432, %f805;
	ld.shared.f32 	%f808, [%r26+828];
	fma.rn.f32 	%f809, %f808, %f435, %f807;
	ld.shared.f32 	%f810, [%r26+1404];
	fma.rn.f32 	%f811, %f810, %f438, %f809;
	ld.shared.f32 	%f812, [%r26+1980];
	fma.rn.f32 	%f813, %f812, %f441, %f811;
	ld.shared.f32 	%f814, [%r26+2556];
	fma.rn.f32 	%f815, %f814, %f444, %f813;
	ld.shared.f32 	%f816, [%r26+3132];
	fma.rn.f32 	%f817, %f816, %f447, %f815;
	ld.shared.f32 	%f818, [%r26+256];
	fma.rn.f32 	%f819, %f818, %f450, %f817;
	ld.shared.f32 	%f820, [%r26+832];
	fma.rn.f32 	%f821, %f820, %f453, %f819;
	ld.shared.f32 	%f822, [%r26+1408];
	fma.rn.f32 	%f823, %f822, %f456, %f821;
	ld.shared.f32 	%f824, [%r26+1984];
	fma.rn.f32 	%f825, %f824, %f459, %f823;
	ld.shared.f32 	%f826, [%r26+2560];
	fma.rn.f32 	%f827, %f826, %f101, %f825;
	ld.shared.f32 	%f828, [%r26+3136];
	fma.rn.f32 	%f829, %f828, %f102, %f827;
	add.f32 	%f830, %f829, %f993;
	setp.ge.f32 	%p5, %f830, 0f3F800000;
	selp.f32 	%f831, 0f3F800000, 0f00000000, %p5;
	selp.f32 	%f993, 0f00000000, %f830, %p5;
	setp.gt.f32 	%p6, %f831, %f649;
	selp.f32 	%f832, %f831, %f649, %p6;
	fma.rn.f32 	%f833, %f193, %f117, %f118;
	fma.rn.f32 	%f834, %f195, %f1, %f833;
	fma.rn.f32 	%f835, %f197, %f2, %f834;
	fma.rn.f32 	%f836, %f199, %f125, %f835;
	fma.rn.f32 	%f837, %f201, %f3, %f836;
	fma.rn.f32 	%f838, %f203, %f4, %f837;
	fma.rn.f32 	%f839, %f205, %f5, %f838;
	fma.rn.f32 	%f840, %f207, %f6, %f839;
	fma.rn.f32 	%f841, %f209, %f7, %f840;
	fma.rn.f32 	%f842, %f211, %f8, %f841;
	fma.rn.f32 	%f843, %f213, %f9, %f842;
	fma.rn.f32 	%f844, %f215, %f142, %f843;
	fma.rn.f32 	%f845, %f217, %f10, %f844;
	fma.rn.f32 	%f846, %f219, %f11, %f845;
	fma.rn.f32 	%f847, %f221, %f12, %f846;
	fma.rn.f32 	%f848, %f223, %f13, %f847;
	fma.rn.f32 	%f849, %f225, %f14, %f848;
	fma.rn.f32 	%f850, %f227, %f15, %f849;
	fma.rn.f32 	%f851, %f229, %f16, %f850;
	fma.rn.f32 	%f852, %f231, %f17, %f851;
	fma.rn.f32 	%f853, %f233, %f18, %f852;
	fma.rn.f32 	%f854, %f235, %f19, %f853;
	fma.rn.f32 	%f855, %f237, %f20, %f854;
	fma.rn.f32 	%f856, %f239, %f21, %f855;
	fma.rn.f32 	%f857, %f527, %f22, %f856;
	fma.rn.f32 	%f858, %f529, %f23, %f857;
	fma.rn.f32 	%f859, %f531, %f24, %f858;
	fma.rn.f32 	%f860, %f533, %f175, %f859;
	fma.rn.f32 	%f861, %f535, %f25, %f860;
	fma.rn.f32 	%f862, %f537, %f26, %f861;
	fma.rn.f32 	%f863, %f254, %f27, %f862;
	fma.rn.f32 	%f864, %f256, %f28, %f863;
	fma.rn.f32 	%f865, %f258, %f29, %f864;
	fma.rn.f32 	%f866, %f260, %f30, %f865;
	fma.rn.f32 	%f867, %f262, %f31, %f866;
	fma.rn.f32 	%f868, %f264, %f32, %f867;
	fma.rn.f32 	%f869, %f266, %f33, %f868;
	fma.rn.f32 	%f870, %f268, %f34, %f869;
	fma.rn.f32 	%f871, %f270, %f35, %f870;
	fma.rn.f32 	%f872, %f272, %f36, %f871;
	fma.rn.f32 	%f873, %f274, %f37, %f872;
	fma.rn.f32 	%f874, %f276, %f38, %f873;
	fma.rn.f32 	%f875, %f278, %f39, %f874;
	fma.rn.f32 	%f876, %f280, %f40, %f875;
	fma.rn.f32 	%f877, %f282, %f41, %f876;
	fma.rn.f32 	%f878, %f284, %f42, %f877;
	fma.rn.f32 	%f879, %f286, %f43, %f878;
	fma.rn.f32 	%f880, %f288, %f44, %f879;
	fma.rn.f32 	%f881, %f290, %f45, %f880;
	fma.rn.f32 	%f882, %f292, %f46, %f881;
	fma.rn.f32 	%f883, %f294, %f47, %f882;
	fma.rn.f32 	%f884, %f296, %f48, %f883;
	fma.rn.f32 	%f885, %f298, %f49, %f884;
	fma.rn.f32 	%f886, %f300, %f50, %f885;
	fma.rn.f32 	%f887, %f563, %f51, %f886;
	fma.rn.f32 	%f888, %f565, %f52, %f887;
	fma.rn.f32 	%f889, %f567, %f53, %f888;
	fma.rn.f32 	%f890, %f569, %f54, %f889;
	fma.rn.f32 	%f891, %f571, %f55, %f890;
	fma.rn.f32 	%f892, %f573, %f240, %f891;
	fma.rn.f32 	%f893, %f314, %f56, %f892;
	fma.rn.f32 	%f894, %f316, %f57, %f893;
	fma.rn.f32 	%f895, %f318, %f58, %f894;
	fma.rn.f32 	%f896, %f320, %f59, %f895;
	fma.rn.f32 	%f897, %f322, %f60, %f896;
	fma.rn.f32 	%f898, %f324, %f61, %f897;
	fma.rn.f32 	%f899, %f326, %f62, %f898;
	fma.rn.f32 	%f900, %f328, %f63, %f899;
	fma.rn.f32 	%f901, %f330, %f64, %f900;
	fma.rn.f32 	%f902, %f332, %f65, %f901;
	fma.rn.f32 	%f903, %f335, %f66, %f902;
	fma.rn.f32 	%f904, %f338, %f67, %f903;
	fma.rn.f32 	%f905, %f341, %f68, %f904;
	fma.rn.f32 	%f906, %f344, %f69, %f905;
	fma.rn.f32 	%f907, %f347, %f70, %f906;
	fma.rn.f32 	%f908, %f350, %f71, %f907;
	fma.rn.f32 	%f909, %f353, %f72, %f908;
	fma.rn.f32 	%f910, %f356, %f73, %f909;
	fma.rn.f32 	%f911, %f359, %f74, %f910;
	fma.rn.f32 	%f912, %f362, %f75, %f911;
	fma.rn.f32 	%f913, %f365, %f76, %f912;
	fma.rn.f32 	%f914, %f368, %f77, %f913;
	fma.rn.f32 	%f915, %f371, %f78, %f914;
	fma.rn.f32 	%f916, %f374, %f79, %f915;
	fma.rn.f32 	%f917, %f599, %f80, %f916;
	fma.rn.f32 	%f918, %f601, %f81, %f917;
	fma.rn.f32 	%f919, %f603, %f82, %f918;
	fma.rn.f32 	%f920, %f605, %f83, %f919;
	fma.rn.f32 	%f921, %f607, %f84, %f920;
	fma.rn.f32 	%f922, %f609, %f85, %f921;
	fma.rn.f32 	%f923, %f395, %f86, %f922;
	fma.rn.f32 	%f924, %f398, %f87, %f923;
	fma.rn.f32 	%f925, %f401, %f88, %f924;
	fma.rn.f32 	%f926, %f404, %f89, %f925;
	fma.rn.f32 	%f927, %f407, %f90, %f926;
	fma.rn.f32 	%f928, %f410, %f91, %f927;
	fma.rn.f32 	%f929, %f413, %f92, %f928;
	fma.rn.f32 	%f930, %f416, %f93, %f929;
	fma.rn.f32 	%f931, %f419, %f94, %f930;
	fma.rn.f32 	%f932, %f422, %f95, %f931;
	fma.rn.f32 	%f933, %f425, %f96, %f932;
	fma.rn.f32 	%f934, %f428, %f97, %f933;
	fma.rn.f32 	%f935, %f431, %f98, %f934;
	fma.rn.f32 	%f936, %f434, %f99, %f935;
	fma.rn.f32 	%f937, %f437, %f100, %f936;
	fma.rn.f32 	%f938, %f440, %f333, %f937;
	fma.rn.f32 	%f939, %f443, %f336, %f938;
	fma.rn.f32 	%f940, %f446, %f339, %f939;
	fma.rn.f32 	%f941, %f449, %f342, %f940;
	fma.rn.f32 	%f942, %f452, %f345, %f941;
	fma.rn.f32 	%f943, %f455, %f348, %f942;
	fma.rn.f32 	%f944, %f458, %f351, %f943;
	fma.rn.f32 	%f945, %f461, %f354, %f944;
	fma.rn.f32 	%f946, %f463, %f357, %f945;
	fma.rn.f32 	%f947, %f635, %f360, %f946;
	fma.rn.f32 	%f948, %f637, %f363, %f947;
	fma.rn.f32 	%f949, %f639, %f366, %f948;
	fma.rn.f32 	%f950, %f641, %f369, %f949;
	fma.rn.f32 	%f951, %f643, %f372, %f950;
	fma.rn.f32 	%f952, %f645, %f375, %f951;
	fma.rn.f32 	%f953, %f782, %f378, %f952;
	fma.rn.f32 	%f954, %f784, %f381, %f953;
	fma.rn.f32 	%f955, %f786, %f384, %f954;
	fma.rn.f32 	%f956, %f788, %f387, %f955;
	fma.rn.f32 	%f957, %f790, %f390, %f956;
	fma.rn.f32 	%f958, %f792, %f393, %f957;
	fma.rn.f32 	%f959, %f794, %f396, %f958;
	fma.rn.f32 	%f960, %f796, %f399, %f959;
	fma.rn.f32 	%f961, %f798, %f402, %f960;
	fma.rn.f32 	%f962, %f800, %f405, %f961;
	fma.rn.f32 	%f963, %f802, %f408, %f962;
	fma.rn.f32 	%f964, %f804, %f411, %f963;
	fma.rn.f32 	%f965, %f806, %f414, %f964;
	fma.rn.f32 	%f966, %f808, %f417, %f965;
	fma.rn.f32 	%f967, %f810, %f420, %f966;
	fma.rn.f32 	%f968, %f812, %f423, %f967;
	fma.rn.f32 	%f969, %f814, %f426, %f968;
	fma.rn.f32 	%f970, %f816, %f429, %f969;
	fma.rn.f32 	%f971, %f818, %f432, %f970;
	fma.rn.f32 	%f972, %f820, %f435, %f971;
	fma.rn.f32 	%f973, %f822, %f438, %f972;
	fma.rn.f32 	%f974, %f824, %f441, %f973;
	fma.rn.f32 	%f975, %f826, %f444, %f974;
	fma.rn.f32 	%f976, %f828, %f447, %f975;
	ld.shared.f32 	%f977, [%r26+260];
	fma.rn.f32 	%f978, %f977, %f450, %f976;
	ld.shared.f32 	%f979, [%r26+836];
	fma.rn.f32 	%f980, %f979, %f453, %f978;
	ld.shared.f32 	%f981, [%r26+1412];
	fma.rn.f32 	%f982, %f981, %f456, %f980;
	ld.shared.f32 	%f983, [%r26+1988];
	fma.rn.f32 	%f984, %f983, %f459, %f982;
	ld.shared.f32 	%f985, [%r26+2564];
	fma.rn.f32 	%f986, %f985, %f101, %f984;
	ld.shared.f32 	%f987, [%r26+3140];
	fma.rn.f32 	%f988, %f987, %f102, %f986;
	add.f32 	%f989, %f988, %f992;
	setp.ge.f32 	%p7, %f989, 0f3F800000;
	selp.f32 	%f990, 0f3F800000, 0f00000000, %p7;
	selp.f32 	%f992, 0f00000000, %f989, %p7;
	setp.gt.f32 	%p8, %f990, %f832;
	selp.f32 	%f991, %f990, %f832, %p8;
	shl.b32 	%r29, %r33, 8;
	cvt.u64.u32 	%rd22, %r29;
	mov.u32 	%r30, %ctaid.x;
	mul.wide.u32 	%rd23, %r30, 2048;
	or.b64  	%rd24, %rd23, %rd1;
	add.s64 	%rd25, %rd24, %rd22;
	cvta.to.global.u64 	%rd26, %rd29;
	shl.b64 	%rd27, %rd25, 2;
	add.s64 	%rd28, %rd26, %rd27;
	st.global.f32 	[%rd28], %f991;
	add.s32 	%r33, %r33, 1;
	setp.ne.s32 	%p9, %r33, 8;
	@%p9 bra 	$L__BB1_4;
	ret;

}
	// .globl	_Z9k_fc1_optPKfS0_S0_Pfi
.visible .entry _Z9k_fc1_optPKfS0_S0_Pfi(
	.param .u64 .ptr .align 1 _Z9k_fc1_optPKfS0_S0_Pfi_param_0,
	.param .u64 .ptr .align 1 _Z9k_fc1_optPKfS0_S0_Pfi_param_1,
	.param .u64 .ptr .align 1 _Z9k_fc1_optPKfS0_S0_Pfi_param_2,
	.param .u64 .ptr .align 1 _Z9k_fc1_optPKfS0_S0_Pfi_param_3,
	.param .u32 _Z9k_fc1_optPKfS0_S0_Pfi_param_4
)
{
	.reg .pred 	%p<5>;
	.reg .b32 	%r<12>;
	.reg .b32 	%f<34>;
	.reg .b64 	%rd<29>;

	ld.param.u64 	%rd9, [_Z9k_fc1_optPKfS0_S0_Pfi_param_0];
	ld.param.u64 	%rd10, [_Z9k_fc1_optPKfS0_S0_Pfi_param_1];
	ld.param.u64 	%rd11, [_Z9k_fc1_optPKfS0_S0_Pfi_param_2];
	ld.param.u64 	%rd12, [_Z9k_fc1_optPKfS0_S0_Pfi_param_3];
	mov.u32 	%r1, %tid.x;
	setp.gt.u32 	%p1, %r1, 119;
	@%p1 bra 	$L__BB2_5;
	cvta.to.global.u64 	%rd13, %rd11;
	cvta.to.global.u64 	%rd14, %rd12;
	cvta.to.global.u64 	%rd15, %rd9;
	mov.u32 	%r7, %ctaid.x;
	mul.wide.u32 	%rd16, %r1, 4;
	add.s64 	%rd17, %rd13, %rd16;
	ld.global.nc.f32 	%f1, [%rd17];
	mul.wide.u32 	%rd18, %r7, 8192;
	mul.wide.u32 	%rd19, %r7, 3840;
	add.s64 	%rd1, %rd14, %rd19;
	add.s64 	%rd20, %rd18, %rd15;
	add.s64 	%rd2, %rd20, 16;
	mul.wide.u32 	%rd21, %r1, 1024;
	cvta.to.global.u64 	%rd22, %rd10;
	add.s64 	%rd23, %rd21, %rd22;
	add.s64 	%rd3, %rd23, 16;
	mov.f32 	%f32, 0f00000000;
	mov.b32 	%r10, 0;
$L__BB2_2:
	mul.wide.u32 	%rd24, %r10, 1024;
	add.s64 	%rd28, %rd2, %rd24;
	mov.b32 	%r11, 0;
	mov.u64 	%rd27, %rd3;
	mov.f32 	%f33, %f1;
$L__BB2_3:
	.pragma "nounroll";
	ld.global.nc.f32 	%f7, [%rd28+-16];
	ld.global.nc.f32 	%f8, [%rd27+-16];
	fma.rn.f32 	%f9, %f7, %f8, %f33;
	ld.global.nc.f32 	%f10, [%rd28+-12];
	ld.global.nc.f32 	%f11, [%rd27+-12];
	fma.rn.f32 	%f12, %f10, %f11, %f9;
	ld.global.nc.f32 	%f13, [%rd28+-8];
	ld.global.nc.f32 	%f14, [%rd27+-8];
	fma.rn.f32 	%f15, %f13, %f14, %f12;
	ld.global.nc.f32 	%f16, [%rd28+-4];
	ld.global.nc.f32 	%f17, [%rd27+-4];
	fma.rn.f32 	%f18, %f16, %f17, %f15;
	ld.global.nc.f32 	%f19, [%rd28];
	ld.global.nc.f32 	%f20, [%rd27];
	fma.rn.f32 	%f21, %f19, %f20, %f18;
	ld.global.nc.f32 	%f22, [%rd28+4];
	ld.global.nc.f32 	%f23, [%rd27+4];
	fma.rn.f32 	%f24, %f22, %f23, %f21;
	ld.global.nc.f32 	%f25, [%rd28+8];
	ld.global.nc.f32 	%f26, [%rd27+8];
	fma.rn.f32 	%f27, %f25, %f26, %f24;
	ld.global.nc.f32 	%f28, [%rd28+12];
	ld.global.nc.f32 	%f29, [%rd27+12];
	fma.rn.f32 	%f33, %f28, %f29, %f27;
	add.s32 	%r11, %r11, 8;
	add.s64 	%rd28, %rd28, 32;
	add.s64 	%rd27, %rd27, 32;
	setp.ne.s32 	%p2, %r11, 256;
	@%p2 bra 	$L__BB2_3;
	add.f32 	%f30, %f32, %f33;
	setp.ge.f32 	%p3, %f30, 0f3F800000;
	selp.f32 	%f31, 0f3F800000, 0f00000000, %p3;
	selp.f32 	%f32, 0f00000000, %f30, %p3;
	mad.lo.s32 	%r9, %r10, 120, %r1;
	mul.wide.u32 	%rd25, %r9, 4;
	add.s64 	%rd26, %rd1, %rd25;
	st.global.f32 	[%rd26], %f31;
	add.s32 	%r10, %r10, 1;
	setp.ne.s32 	%p4, %r10, 8;
	@%p4 bra 	$L__BB2_2;
$L__BB2_5:
	ret;

}
	// .globl	_Z9k_fc2_optPKfS0_S0_Pfi
.visible .entry _Z9k_fc2_optPKfS0_S0_Pfi(
	.param .u64 .ptr .align 1 _Z9k_fc2_optPKfS0_S0_Pfi_param_0,
	.param .u64 .ptr .align 1 _Z9k_fc2_optPKfS0_S0_Pfi_param_1,
	.param .u64 .ptr .align 1 _Z9k_fc2_optPKfS0_S0_Pfi_param_2,
	.param .u64 .ptr .align 1 _Z9k_fc2_optPKfS0_S0_Pfi_param_3,
	.param .u32 _Z9k_fc2_optPKfS0_S0_Pfi_param_4
)
{
	.reg .pred 	%p<5>;
	.reg .b32 	%r<12>;
	.reg .b32 	%f<34>;
	.reg .b64 	%rd<29>;

	ld.param.u64 	%rd9, [_Z9k_fc2_optPKfS0_S0_Pfi_param_0];
	ld.param.u64 	%rd10, [_Z9k_fc2_optPKfS0_S0_Pfi_param_1];
	ld.param.u64 	%rd11, [_Z9k_fc2_optPKfS0_S0_Pfi_param_2];
	ld.param.u64 	%rd12, [_Z9k_fc2_optPKfS0_S0_Pfi_param_3];
	mov.u32 	%r1, %tid.x;
	setp.gt.u32 	%p1, %r1, 83;
	@%p1 bra 	$L__BB3_5;
	cvta.to.global.u64 	%rd13, %rd11;
	cvta.to.global.u64 	%rd14, %rd12;
	cvta.to.global.u64 	%rd15, %rd9;
	mov.u32 	%r7, %ctaid.x;
	mul.wide.u32 	%rd16, %r1, 4;
	add.s64 	%rd17, %rd13, %rd16;
	ld.global.nc.f32 	%f1, [%rd17];
	mul.wide.u32 	%rd18, %r7, 3840;
	mul.wide.u32 	%rd19, %r7, 2688;
	add.s64 	%rd1, %rd14, %rd19;
	add.s64 	%rd20, %rd18, %rd15;
	add.s64 	%rd2, %rd20, 16;
	mul.wide.u32 	%rd21, %r1, 480;
	cvta.to.global.u64 	%rd22, %rd10;
	add.s64 	%rd23, %rd21, %rd22;
	add.s64 	%rd3, %rd23, 16;
	mov.f32 	%f32, 0f00000000;
	mov.b32 	%r10, 0;
$L__BB3_2:
	mul.wide.u32 	%rd24, %r10, 480;
	add.s64 	%rd28, %rd2, %rd24;
	mov.b32 	%r11, 0;
	mov.u64 	%rd27, %rd3;
	mov.f32 	%f33, %f1;
$L__BB3_3:
	.pragma "nounroll";
	ld.global.nc.f32 	%f7, [%rd28+-16];
	ld.global.nc.f32 	%f8, [%rd27+-16];
	fma.rn.f32 	%f9, %f7, %f8, %f33;
	ld.global.nc.f32 	%f10, [%rd28+-12];
	ld.global.nc.f32 	%f11, [%rd27+-12];
	fma.rn.f32 	%f12, %f10, %f11, %f9;
	ld.global.nc.f32 	%f13, [%rd28+-8];
	ld.global.nc.f32 	%f14, [%rd27+-8];
	fma.rn.f32 	%f15, %f13, %f14, %f12;
	ld.global.nc.f32 	%f16, [%rd28+-4];
	ld.global.nc.f32 	%f17, [%rd27+-4];
	fma.rn.f32 	%f18, %f16, %f17, %f15;
	ld.global.nc.f32 	%f19, [%rd28];
	ld.global.nc.f32 	%f20, [%rd27];
	fma.rn.f32 	%f21, %f19, %f20, %f18;
	ld.global.nc.f32 	%f22, [%rd28+4];
	ld.global.nc.f32 	%f23, [%rd27+4];
	fma.rn.f32 	%f24, %f22, %f23, %f21;
	ld.global.nc.f32 	%f25, [%rd28+8];
	ld.global.nc.f32 	%f26, [%rd27+8];
	fma.rn.f32 	%f27, %f25, %f26, %f24;
	ld.global.nc.f32 	%f28, [%rd28+12];
	ld.global.nc.f32 	%f29, [%rd27+12];
	fma.rn.f32 	%f33, %f28, %f29, %f27;
	add.s32 	%r11, %r11, 8;
	add.s64 	%rd28, %rd28, 32;
	add.s64 	%rd27, %rd27, 32;
	setp.ne.s32 	%p2, %r11, 120;
	@%p2 bra 	$L__BB3_3;
	add.f32 	%f30, %f32, %f33;
	setp.ge.f32 	%p3, %f30, 0f3F800000;
	selp.f32 	%f31, 0f3F800000, 0f00000000, %p3;
	selp.f32 	%f32, 0f00000000, %f30, %p3;
	mad.lo.s32 	%r9, %r10, 84, %r1;
	mul.wide.u32 	%rd25, %r9, 4;
	add.s64 	%rd26, %rd1, %rd25;
	st.global.f32 	[%rd26], %f31;
	add.s32 	%r10, %r10, 1;
	setp.ne.s32 	%p4, %r10, 8;
	@%p4 bra 	$L__BB3_2;
$L__BB3_5:
	ret;

}
	// .globl	_Z9k_fc3_optPKfS0_S0_Pfi
.visible .entry _Z9k_fc3_optPKfS0_S0_Pfi(
	.param .u64 .ptr .align 1 _Z9k_fc3_optPKfS0_S0_Pfi_param_0,
	.param .u64 .ptr .align 1 _Z9k_fc3_optPKfS0_S0_Pfi_param_1,
	.param .u64 .ptr .align 1 _Z9k_fc3_optPKfS0_S0_Pfi_param_2,
	.param .u64 .ptr .align 1 _Z9k_fc3_optPKfS0_S0_Pfi_param_3,
	.param .u32 _Z9k_fc3_optPKfS0_S0_Pfi_param_4
)
{
	.reg .pred 	%p<10>;
	.reg .b32 	%r<36>;
	.reg .b32 	%f<123>;
	.reg .b64 	%rd<81>;

	ld.param.u64 	%rd44, [_Z9k_fc3_optPKfS0_S0_Pfi_param_0];
	ld.param.u64 	%rd45, [_Z9k_fc3_optPKfS0_S0_Pfi_param_1];
	ld.param.u64 	%rd46, [_Z9k_fc3_optPKfS0_S0_Pfi_param_2];
	ld.param.u64 	%rd47, [_Z9k_fc3_optPKfS0_S0_Pfi_param_3];
	mov.u32 	%r1, %ctaid.x;
	mov.u32 	%r2, %tid.x;
	setp.gt.u32 	%p1, %r2, 9;
	@%p1 bra 	$L__BB4_18;
	cvta.to.global.u64 	%rd48, %rd46;
	cvta.to.global.u64 	%rd1, %rd44;
	mul.wide.u32 	%rd49, %r2, 4;
	add.s64 	%rd50, %rd48, %rd49;
	ld.global.nc.f32 	%f122, [%rd50];
	mul.wide.u32 	%rd2, %r1, 2688;
	mul.wide.u32 	%rd51, %r2, 336;
	cvta.to.global.u64 	%rd52, %rd45;
	add.s64 	%rd53, %rd51, %rd52;
	add.s64 	%rd80, %rd53, 8;
	add.s64 	%rd54, %rd2, %rd1;
	add.s64 	%rd65, %rd54, 8;
	mov.b32 	%r28, 0;
	mov.u64 	%rd66, %rd80;
	mov.f32 	%f115, %f122;
$L__BB4_2:
	ld.global.nc.f32 	%f24, [%rd65+-8];
	ld.global.nc.f32 	%f25, [%rd66+-8];
	fma.rn.f32 	%f26, %f24, %f25, %f115;
	ld.global.nc.f32 	%f27, [%rd65+-4];
	ld.global.nc.f32 	%f28, [%rd66+-4];
	fma.rn.f32 	%f29, %f27, %f28, %f26;
	ld.global.nc.f32 	%f30, [%rd65];
	ld.global.nc.f32 	%f31, [%rd66];
	fma.rn.f32 	%f32, %f30, %f31, %f29;
	ld.global.nc.f32 	%f33, [%rd65+4];
	ld.global.nc.f32 	%f34, [%rd66+4];
	fma.rn.f32 	%f115, %f33, %f34, %f32;
	add.s32 	%r28, %r28, 4;
	add.s64 	%rd66, %rd66, 16;
	add.s64 	%rd65, %rd65, 16;
	setp.ne.s32 	%p2, %r28, 84;
	@%p2 bra 	$L__BB4_2;
	add.s64 	%rd67, %rd54, 348;
	mov.b32 	%r29, 0;
	mov.u64 	%rd68, %rd80;
	mov.f32 	%f116, %f122;
$L__BB4_4:
	ld.global.nc.f32 	%f35, [%rd67+-12];
	ld.global.nc.f32 	%f36, [%rd68+-8];
	fma.rn.f32 	%f37, %f35, %f36, %f116;
	ld.global.nc.f32 	%f38, [%rd67+-8];
	ld.global.nc.f32 	%f39, [%rd68+-4];
	fma.rn.f32 	%f40, %f38, %f39, %f37;
	ld.global.nc.f32 	%f41, [%rd67+-4];
	ld.global.nc.f32 	%f42, [%rd68];
	fma.rn.f32 	%f43, %f41, %f42, %f40;
	ld.global.nc.f32 	%f44, [%rd67];
	ld.global.nc.f32 	%f45, [%rd68+4];
	fma.rn.f32 	%f116, %f44, %f45, %f43;
	add.s32 	%r29, %r29, 4;
	add.s64 	%rd68, %rd68, 16;
	add.s64 	%rd67, %rd67, 16;
	setp.ne.s32 	%p3, %r29, 84;
	@%p3 bra 	$L__BB4_4;
	add.f32 	%f46, %f115, 0f00000000;
	add.f32 	%f6, %f46, %f116;
	add.s64 	%rd69, %rd54, 684;
	mov.b32 	%r30, 0;
	mov.u64 	%rd70, %rd80;
	mov.f32 	%f117, %f122;
$L__BB4_6:
	ld.global.nc.f32 	%f47, [%rd69+-12];
	ld.global.nc.f32 	%f48, [%rd70+-8];
	fma.rn.f32 	%f49, %f47, %f48, %f117;
	ld.global.nc.f32 	%f50, [%rd69+-8];
	ld.global.nc.f32 	%f51, [%rd70+-4];
	fma.rn.f32 	%f52, %f50, %f51, %f49;
	ld.global.nc.f32 	%f53, [%rd69+-4];
	ld.global.nc.f32 	%f54, [%rd70];
	fma.rn.f32 	%f55, %f53, %f54, %f52;
	ld.global.nc.f32 	%f56, [%rd69];
	ld.global.nc.f32 	%f57, [%rd70+4];
	fma.rn.f32 	%f117, %f56, %f57, %f55;
	add.s32 	%r30, %r30, 4;
	add.s64 	%rd70, %rd70, 16;
	add.s64 	%rd69, %rd69, 16;
	setp.ne.s32 	%p4, %r30, 84;
	@%p4 bra 	$L__BB4_6;
	add.f32 	%f9, %f6, %f117;
	add.s64 	%rd71, %rd54, 1020;
	mov.b32 	%r31, 0;
	mov.u64 	%rd72, %rd80;
	mov.f32 	%f118, %f122;
$L__BB4_8:
	ld.global.nc.f32 	%f58, [%rd71+-12];
	ld.global.nc.f32 	%f59, [%rd72+-8];
	fma.rn.f32 	%f60, %f58, %f59, %f118;
	ld.global.nc.f32 	%f61, [%rd71+-8];
	ld.global.nc.f32 	%f62, [%rd72+-4];
	fma.rn.f32 	%f63, %f61, %f62, %f60;
	ld.global.nc.f32 	%f64, [%rd71+-4];
	ld.global.nc.f32 	%f65, [%rd72];
	fma.rn.f32 	%f66, %f64, %f65, %f63;
	ld.global.nc.f32 	%f67, [%rd71];
	ld.global.nc.f32 	%f68, [%rd72+4];
	fma.rn.f32 	%f118, %f67, %f68, %f66;
	add.s32 	%r31, %r31, 4;
	add.s64 	%rd72, %rd72, 16;
	add.s64 	%rd71, %rd71, 16;
	setp.ne.s32 	%p5, %r31, 84;
	@%p5 bra 	$L__BB4_8;
	add.f32 	%f12, %f9, %f118;
	add.s64 	%rd73, %rd54, 1356;
	mov.b32 	%r32, 0;
	mov.u64 	%rd74, %rd80;
	mov.f32 	%f119, %f122;
$L__BB4_10:
	ld.global.nc.f32 	%f69, [%rd73+-12];
	ld.global.nc.f32 	%f70, [%rd74+-8];
	fma.rn.f32 	%f71, %f69, %f70, %f119;
	ld.global.nc.f32 	%f72, [%rd73+-8];
	ld.global.nc.f32 	%f73, [%rd74+-4];
	fma.rn.f32 	%f74, %f72, %f73, %f71;
	ld.global.nc.f32 	%f75, [%rd73+-4];
	ld.global.nc.f32 	%f76, [%rd74];
	fma.rn.f32 	%f77, %f75, %f76, %f74;
	ld.global.nc.f32 	%f78, [%rd73];
	ld.global.nc.f32 	%f79, [%rd74+4];
	fma.rn.f32 	%f119, %f78, %f79, %f77;
	add.s32 	%r32, %r32, 4;
	add.s64 	%rd74, %rd74, 16;
	add.s64 	%rd73, %rd73, 16;
	setp.ne.s32 	%p6, %r32, 84;
	@%p6 bra 	$L__BB4_10;
	add.f32 	%f15, %f12, %f119;
	add.s64 	%rd75, %rd54, 1692;
	mov.b32 	%r33, 0;
	mov.u64 	%rd76, %rd80;
	mov.f32 	%f120, %f122;
$L__BB4_12:
	ld.global.nc.f32 	%f80, [%rd75+-12];
	ld.global.nc.f32 	%f81, [%rd76+-8];
	fma.rn.f32 	%f82, %f80, %f81, %f120;
	ld.global.nc.f32 	%f83, [%rd75+-8];
	ld.global.nc.f32 	%f84, [%rd76+-4];
	fma.rn.f32 	%f85, %f83, %f84, %f82;
	ld.global.nc.f32 	%f86, [%rd75+-4];
	ld.global.nc.f32 	%f87, [%rd76];
	fma.rn.f32 	%f88, %f86, %f87, %f85;
	ld.global.nc.f32 	%f89, [%rd75];
	ld.global.nc.f32 	%f90, [%rd76+4];
	fma.rn.f32 	%f120, %f89, %f90, %f88;
	add.s32 	%r33, %r33, 4;
	add.s64 	%rd76, %rd76, 16;
	add.s64 	%rd75, %rd75, 16;
	setp.ne.s32 	%p7, %r33, 84;
	@%p7 bra 	$L__BB4_12;
	add.f32 	%f18, %f15, %f120;
	add.s64 	%rd77, %rd54, 2028;
	mov.b32 	%r34, 0;
	mov.u64 	%rd78, %rd80;
	mov.f32 	%f121, %f122;
$L__BB4_14:
	ld.global.nc.f32 	%f91, [%rd77+-12];
	ld.global.nc.f32 	%f92, [%rd78+-8];
	fma.rn.f32 	%f93, %f91, %f92, %f121;
	ld.global.nc.f32 	%f94, [%rd77+-8];
	ld.global.nc.f32 	%f95, [%rd78+-4];
	fma.rn.f32 	%f96, %f94, %f95, %f93;
	ld.global.nc.f32 	%f97, [%rd77+-4];
	ld.global.nc.f32 	%f98, [%rd78];
	fma.rn.f32 	%f99, %f97, %f98, %f96;
	ld.global.nc.f32 	%f100, [%rd77];
	ld.global.nc.f32 	%f101, [%rd78+4];
	fma.rn.f32 	%f121, %f100, %f101, %f99;
	add.s32 	%r34, %r34, 4;
	add.s64 	%rd78, %rd78, 16;
	add.s64 	%rd77, %rd77, 16;
	setp.ne.s32 	%p8, %r34, 84;
	@%p8 bra 	$L__BB4_14;
	add.f32 	%f21, %f18, %f121;
	add.s64 	%rd79, %rd54, 2364;
	mov.b32 	%r35, 0;
$L__BB4_16:
	ld.global.nc.f32 	%f102, [%rd79+-12];
	ld.global.nc.f32 	%f103, [%rd80+-8];
	fma.rn.f32 	%f104, %f102, %f103, %f122;
	ld.global.nc.f32 	%f105, [%rd79+-8];
	ld.global.nc.f32 	%f106, [%rd80+-4];
	fma.rn.f32 	%f107, %f105, %f106, %f104;
	ld.global.nc.f32 	%f108, [%rd79+-4];
	ld.global.nc.f32 	%f109, [%rd80];
	fma.rn.f32 	%f110, %f108, %f109, %f107;
	ld.global.nc.f32 	%f111, [%rd79];
	ld.global.nc.f32 	%f112, [%rd80+4];
	fma.rn.f32 	%f122, %f111, %f112, %f110;
	add.s32 	%r35, %r35, 4;
	add.s64 	%rd80, %rd80, 16;
	add.s64 	%rd79, %rd79, 16;
	setp.ne.s32 	%p9, %r35, 84;
	@%p9 bra 	$L__BB4_16;
	add.f32 	%f113, %f21, %f122;
	mul.f32 	%f114, %f113, 0f3E000000;
	mad.lo.s32 	%r27, %r1, 10, %r2;
	cvta.to.global.u64 	%rd62, %rd47;
	mul.wide.u32 	%rd63, %r27, 4;
	add.s64 	%rd64, %rd62, %rd63;
	st.global.f32 	[%rd64], %f114;
$L__BB4_18:
	ret;

}


// ===== COMPILED SASS (sm_100) =====

	.target	sm_100

	.elftype	@"ET_EXEC"


//--------------------- .note.nv.tkinfo           --------------------------
	.section	.note.nv.tkinfo,"",@"SHT_NOTE"
	.sectionflags	@"SHF_NOTE_NV_TKINFO"
	.tkinfo
        /*0018*/ 	.word	0x00000002
        /*0030*/ 	.string	""
        /*0030*/ 	.string	"ptxas"
        /*0030*/ 	.string	"Cuda compilation tools, release 13.0, V13.0.88"
        /*0030*/ 	.string	"Build cuda_13.0.r13.0/compiler.36424714_0"
        /*0030*/ 	.string	"-arch sm_100 -m 64 "



//--------------------- .note.nv.cuinfo           --------------------------
	.section	.note.nv.cuinfo,"",@"SHT_NOTE"
	.sectionflags	@"SHF_NOTE_NV_CUINFO"
        /*0018*/ 	.short	0x0002
        /*001a*/ 	.short	0x0064
        /*001c*/ 	.short	0x0082
	.zero		2


//--------------------- .nv.info                  --------------------------
	.section	.nv.info,"",@"SHT_CUDA_INFO"
	.align	4


	//----- nvinfo : EIATTR_REGCOUNT
	.align		4
        /*0000*/ 	.byte	0x04, 0x2f
        /*0002*/ 	.short	(.L_5 - .L_4)
	.align		4
.L_4:
        /*0004*/ 	.word	index@(_Z20k_conv1_max_parallelPKfPfi)
        /*0008*/ 	.word	0x00000020


	//----- nvinfo : EIATTR_FRAME_SIZE
	.align		4
.L_5:
        /*000c*/ 	.byte	0x04, 0x11
        /*000e*/ 	.short	(.L_7 - .L_6)
	.align		4
.L_6:
        /*0010*/ 	.word	index@(_Z20k_conv1_max_parallelPKfPfi)
        /*0014*/ 	.word	0x00000000


	//----- nvinfo : EIATTR_REGCOUNT
	.align		4
.L_7:
        /*0018*/ 	.byte	0x04, 0x2f
        /*001a*/ 	.short	(.L_9 - .L_8)
	.align		4
.L_8:
        /*001c*/ 	.word	index@(_Z20k_conv2_max_parallelPKfPfi)
        /*0020*/ 	.word	0x000000ae


	//----- nvinfo : EIATTR_FRAME_SIZE
	.align		4
.L_9:
        /*0024*/ 	.byte	0x04, 0x11
        /*0026*/ 	.short	(.L_11 - .L_10)
	.align		4
.L_10:
        /*0028*/ 	.word	index@(_Z20k_conv2_max_parallelPKfPfi)
        /*002c*/ 	.word	0x00000000


	//----- nvinfo : EIATTR_REGCOUNT
	.align		4
.L_11:
        /*0030*/ 	.byte	0x04, 0x2f
        /*0032*/ 	.short	(.L_13 - .L_12)
	.align		4
.L_12:
        /*0034*/ 	.word	index@(_Z9k_fc1_optPKfS0_S0_Pfi)
        /*0038*/ 	.word	0x0000001d


	//----- nvinfo : EIATTR_FRAME_SIZE
	.align		4
.L_13:
        /*003c*/ 	.byte	0x04, 0x11
        /*003e*/ 	.short	(.L_15 - .L_14)
	.align		4
.L_14:
        /*0040*/ 	.word	index@(_Z9k_fc1_optPKfS0_S0_Pfi)
        /*0044*/ 	.word	0x00000000


	//----- nvinfo : EIATTR_REGCOUNT
	.align		4
.L_15:
        /*0048*/ 	.byte	0x04, 0x2f
        /*004a*/ 	.short	(.L_17 - .L_16)
	.align		4
.L_16:
        /*004c*/ 	.word	index@(_Z9k_fc2_optPKfS0_S0_Pfi)
        /*0050*/ 	.word	0x0000001d


	//----- nvinfo : EIATTR_FRAME_SIZE
	.align		4
.L_17:
        /*0054*/ 	.byte	0x04, 0x11
        /*0056*/ 	.short	(.L_19 - .L_18)
	.align		4
.L_18:
        /*0058*/ 	.word	index@(_Z9k_fc2_optPKfS0_S0_Pfi)
        /*005c*/ 	.word	0x00000000


	//----- nvinfo : EIATTR_REGCOUNT
	.align		4
.L_19:
        /*0060*/ 	.byte	0x04, 0x2f
        /*0062*/ 	.short	(.L_21 - .L_20)
	.align		4
.L_20:
        /*0064*/ 	.word	index@(_Z9k_fc3_optPKfS0_S0_Pfi)
        /*0068*/ 	.word	0x00000080


	//----- nvinfo : EIATTR_FRAME_SIZE
	.align		4
.L_21:
        /*006c*/ 	.byte	0x04, 0x11
        /*006e*/ 	.short	(.L_23 - .L_22)
	.align		4
.L_22:
        /*0070*/ 	.word	index@(_Z9k_fc3_optPKfS0_S0_Pfi)
        /*0074*/ 	.word	0x00000000


	//----- nvinfo : EIATTR_MIN_STACK_SIZE
	.align		4
.L_23:
        /*0078*/ 	.byte	0x04, 0x12
        /*007a*/ 	.short	(.L_25 - .L_24)
	.align		4
.L_24:
        /*007c*/ 	.word	index@(_Z9k_fc3_optPKfS0_S0_Pfi)
        /*0080*/ 	.word	0x00000000


	//----- nvinfo : EIATTR_MIN_STACK_SIZE
	.align		4
.L_25:
        /*0084*/ 	.byte	0x04, 0x12
        /*0086*/ 	.short	(.L_27 - .L_26)
	.align		4
.L_26:
        /*0088*/ 	.word	index@(_Z9k_fc2_optPKfS0_S0_Pfi)
        /*008c*/ 	.word	0x00000000


	//----- nvinfo : EIATTR_MIN_STACK_SIZE
	.align		4
.L_27:
        /*0090*/ 	.byte	0x04, 0x12
        /*0092*/ 	.short	(.L_29 - .L_28)
	.align		4
.L_28:
        /*0094*/ 	.word	index@(_Z9k_fc1_optPKfS0_S0_Pfi)
        /*0098*/ 	.word	0x00000000


	//----- nvinfo : EIATTR_MIN_STACK_SIZE
	.align		4
.L_29:
        /*009c*/ 	.byte	0x04, 0x12
        /*009e*/ 	.short	(.L_31 - .L_30)
	.align		4
.L_30:
        /*00a0*/ 	.word	index@(_Z20k_conv2_max_parallelPKfPfi)
        /*00a4*/ 	.word	0x00000000


	//----- nvinfo : EIATTR_MIN_STACK_SIZE
	.align		4
.L_31:
        /*00a8*/ 	.byte	0x04, 0x12
        /*00aa*/ 	.short	(.L_33 - .L_32)
	.align		4
.L_32:
        /*00ac*/ 	.word	index@(_Z20k_conv1_max_parallelPKfPfi)
        /*00b0*/ 	.word	0x00000000
.L_33:


//--------------------- .nv.compat                --------------------------
	.section	.nv.compat,"",@"SHT_CUDA_COMPAT_INFO"
	.align	4
        /*0000*/ 	.byte	0x02, 0x09, 0x00, 0x00, 0x02, 0x02, 0x01, 0x00, 0x02, 0x05, 0x05, 0x00, 0x03, 0x07, 0x01, 0x01
        /*0010*/ 	.byte	0x02, 0x03, 0x00, 0x00, 0x02, 0x06, 0x01, 0x00, 0x04, 0x0b, 0x08, 0x00, 0x01, 0x00, 0x00, 0x00
        /*0020*/ 	.byte	0x00, 0x00, 0x00, 0x00


//--------------------- .nv.info._Z9k_fc3_optPKfS0_S0_Pfi --------------------------
	.section	.nv.info._Z9k_fc3_optPKfS0_S0_Pfi,"",@"SHT_CUDA_INFO"
	.sectionflags	@""
	.align	4


	//----- nvinfo : EIATTR_CUDA_API_VERSION
	.align		4
        /*0000*/ 	.byte	0x04, 0x37
        /*0002*/ 	.short	(.L_35 - .L_34)
.L_34:
        /*0004*/ 	.word	0x00000082


	//----- nvinfo : EIATTR_KPARAM_INFO
	.align		4
.L_35:
        /*0008*/ 	.byte	0x04, 0x17
        /*000a*/ 	.short	(.L_37 - .L_36)
.L_36:
        /*000c*/ 	.word	0x00000000
        /*0010*/ 	.short	0x0004
        /*0012*/ 	.short	0x0020
        /*0014*/ 	.byte	0x00, 0xf0, 0x11, 0x00


	//----- nvinfo : EIATTR_KPARAM_INFO
	.align		4
.L_37:
        /*0018*/ 	.byte	0x04, 0x17
        /*001a*/ 	.short	(.L_39 - .L_38)
.L_38:
        /*001c*/ 	.word	0x00000000
        /*0020*/ 	.short	0x0003
        /*0022*/ 	.short	0x0018
        /*0024*/ 	.byte	0x00, 0xf5, 0x21, 0x00


	//----- nvinfo : EIATTR_KPARAM_INFO
	.align		4
.L_39:
        /*0028*/ 	.byte	0x04, 0x17
        /*002a*/ 	.short	(.L_41 - .L_40)
.L_40:
        /*002c*/ 	.word	0x00000000
        /*0030*/ 	.short	0x0002
        /*0032*/ 	.short	0x0010
        /*0034*/ 	.byte	0x00, 0xf5, 0x21, 0x00


	//----- nvinfo : EIATTR_KPARAM_INFO
	.align		4
.L_41:
        /*0038*/ 	.byte	0x04, 0x17
        /*003a*/ 	.short	(.L_43 - .L_42)
.L_42:
        /*003c*/ 	.word	0x00000000
        /*0040*/ 	.short	0x0001
        /*0042*/ 	.short	0x0008
        /*0044*/ 	.byte	0x00, 0xf5, 0x21, 0x00


	//----- nvinfo : EIATTR_KPARAM_INFO
	.align		4
.L_43:
        /*0048*/ 	.byte	0x04, 0x17
        /*004a*/ 	.short	(.L_45 - .L_44)
.L_44:
        /*004c*/ 	.word	0x00000000
        /*0050*/ 	.short	0x0000
        /*0052*/ 	.short	0x0000
        /*0054*/ 	.byte	0x00, 0xf5, 0x21, 0x00


	//----- nvinfo : EIATTR_SPARSE_MMA_MASK
	.align		4
.L_45:
        /*0058*/ 	.byte	0x03, 0x50
        /*005a*/ 	.short	0x0000


	//----- nvinfo : EIATTR_MAXREG_COUNT
	.align		4
        /*005c*/ 	.byte	0x03, 0x1b
        /*005e*/ 	.short	0x00ff


	//----- nvinfo : EIATTR_MERCURY_ISA_VERSION
	.align		4
        /*0060*/ 	.byte	0x03, 0x5f
        /*0062*/ 	.short	0x0101


	//----- nvinfo : EIATTR_VRC_CTA_INIT_COUNT
	.align		4
        /*0064*/ 	.byte	0x02, 0x4a
	.zero		1
	.zero		1


	//----- nvinfo : EIATTR_EXIT_INSTR_OFFSETS
	.align		4
        /*0068*/ 	.byte	0x04, 0x1c
        /*006a*/ 	.short	(.L_47 - .L_46)


	//   ....[0]....
.L_46:
        /*006c*/ 	.word	0x00000030


	//   ....[1]....
        /*0070*/ 	.word	0x00005ae0


	//----- nvinfo : EIATTR_CBANK_PARAM_SIZE
	.align		4
.L_47:
        /*0074*/ 	.byte	0x03, 0x19
        /*0076*/ 	.short	0x0024


	//----- nvinfo : EIATTR_PARAM_CBANK
	.align		4
        /*0078*/ 	.byte	0x04, 0x0a
        /*007a*/ 	.short	(.L_49 - .L_48)
	.align		4
.L_48:
        /*007c*/ 	.word	index@(.nv.constant0._Z9k_fc3_optPKfS0_S0_Pfi)
        /*0080*/ 	.short	0x0380
        /*0082*/ 	.short	0x0024


	//----- nvinfo : EIATTR_SW_WAR
	.align		4
.L_49:
        /*0084*/ 	.byte	0x04, 0x36
        /*0086*/ 	.short	(.L_51 - .L_50)
.L_50:
        /*0088*/ 	.word	0x00000008
.L_51:


//--------------------- .nv.info._Z9k_fc2_optPKfS0_S0_Pfi --------------------------
	.section	.nv.info._Z9k_fc2_optPKfS0_S0_Pfi,"",@"SHT_CUDA_INFO"
	.sectionflags	@""
	.align	4


	//----- nvinfo : EIATTR_CUDA_API_VERSION
	.align		4
        /*0000*/ 	.byte	0x04, 0x37
        /*0002*/ 	.short	(.L_53 - .L_52)
.L_52:
        /*0004*/ 	.word	0x00000082


	//----- nvinfo : EIATTR_KPARAM_INFO
	.align		4
.L_53:
        /*0008*/ 	.byte	0x04, 0x17
        /*000a*/ 	.short	(.L_55 - .L_54)
.L_54:
        /*000c*/ 	.word	0x00000000
        /*0010*/ 	.short	0x0004
        /*0012*/ 	.short	0x0020
        /*0014*/ 	.byte	0x00, 0xf0, 0x11, 0x00


	//----- nvinfo : EIATTR_KPARAM_INFO
	.align		4
.L_55:
        /*0018*/ 	.byte	0x04, 0x17
        /*001a*/ 	.short	(.L_57 - .L_56)
.L_56:
        /*001c*/ 	.word	0x00000000
        /*0020*/ 	.short	0x0003
        /*0022*/ 	.short	0x0018
        /*0024*/ 	.byte	0x00, 0xf5, 0x21, 0x00


	//----- nvinfo : EIATTR_KPARAM_INFO
	.align		4
.L_57:
        /*0028*/ 	.byte	0x04, 0x17
        /*002a*/ 	.short	(.L_59 - .L_58)
.L_58:
        /*002c*/ 	.word	0x00000000
        /*0030*/ 	.short	0x0002
        /*0032*/ 	.short	0x0010
        /*0034*/ 	.byte	0x00, 0xf5, 0x21, 0x00


	//----- nvinfo : EIATTR_KPARAM_INFO
	.align		4
.L_59:
        /*0038*/ 	.byte	0x04, 0x17
        /*003a*/ 	.short	(.L_61 - .L_60)
.L_60:
        /*003c*/ 	.word	0x00000000
        /*0040*/ 	.short	0x0001
        /*0042*/ 	.short	0x0008
        /*0044*/ 	.byte	0x00, 0xf5, 0x21, 0x00


	//----- nvinfo : EIATTR_KPARAM_INFO
	.align		4
.L_61:
        /*0048*/ 	.byte	0x04, 0x17
        /*004a*/ 	.short	(.L_63 - .L_62)
.L_62:
        /*004c*/ 	.word	0x00000000
        /*0050*/ 	.short	0x0000
        /*0052*/ 	.short	0x0000
        /*0054*/ 	.byte	0x00, 0xf5, 0x21, 0x00


	//----- nvinfo : EIATTR_SPARSE_MMA_MASK
	.align		4
.L_63:
        /*0058*/ 	.byte	0x03, 0x50
        /*005a*/ 	.short	0x0000


	//----- nvinfo : EIATTR_MAXREG_COUNT
	.align		4
        /*005c*/ 	.byte	0x03, 0x1b
        /*005e*/ 	.short	0x00ff


	//----- nvinfo : EIATTR_MERCURY_ISA_VERSION
	.align		4
        /*0060*/ 	.byte	0x03, 0x5f
        /*0062*/ 	.short	0x0101


	//----- nvinfo : EIATTR_VRC_CTA_INIT_COUNT
	.align		4
        /*0064*/ 	.byte	0x02, 0x4a
	.zero		1
	.zero		1


	//----- nvinfo : EIATTR_EXIT_INSTR_OFFSETS
	.align		4
        /*0068*/ 	.byte	0x04, 0x1c
        /*006a*/ 	.short	(.L_65 - .L_64)


	//   ....[0]....
.L_64:
        /*006c*/ 	.word	0x00000030


	//   ....[1]....
        /*0070*/ 	.word	0x00000490


	//----- nvinfo : EIATTR_CBANK_PARAM_SIZE
	.align		4
.L_65:
        /*0074*/ 	.byte	0x03, 0x19
        /*0076*/ 	.short	0x0024


	//----- nvinfo : EIATTR_PARAM_CBANK
	.align		4
        /*0078*/ 	.byte	0x04, 0x0a
        /*007a*/ 	.short	(.L_67 - .L_66)
	.align		4
.L_66:
        /*007c*/ 	.word	index@(.nv.constant0._Z9k_fc2_optPKfS0_S0_Pfi)
        /*0080*/ 	.short	0x0380
        /*0082*/ 	.short	0x0024


	//----- nvinfo : EIATTR_SW_WAR
	.align		4
.L_67:
        /*0084*/ 	.byte	0x04, 0x36
        /*0086*/ 	.short	(.L_69 - .L_68)
.L_68:
        /*0088*/ 	.word	0x00000008
.L_69:


//--------------------- .nv.info._Z9k_fc1_optPKfS0_S0_Pfi --------------------------
	.section	.nv.info._Z9k_fc1_optPKfS0_S0_Pfi,"",@"SHT_CUDA_INFO"
	.sectionflags	@""
	.align	4


	//----- nvinfo : EIATTR_CUDA_API_VERSION
	.align		4
        /*0000*/ 	.byte	0x04, 0x37
        /*0002*/ 	.short	(.L_71 - .L_70)
.L_70:
        /*0004*/ 	.word	0x00000082


	//----- nvinfo : EIATTR_KPARAM_INFO
	.align		4
.L_71:
        /*0008*/ 	.byte	0x04, 0x17
        /*000a*/ 	.short	(.L_73 - .L_72)
.L_72:
        /*000c*/ 	.word	0x00000000
        /*0010*/ 	.short	0x0004
        /*0012*/ 	.short	0x0020
        /*0014*/ 	.byte	0x00, 0xf0, 0x11, 0x00


	//----- nvinfo : EIATTR_KPARAM_INFO
	.align		4
.L_73:
        /*0018*/ 	.byte	0x04, 0x17
        /*001a*/ 	.short	(.L_75 - .L_74)
.L_74:
        /*001c*/ 	.word	0x00000000
        /*0020*/ 	.short	0x0003
        /*0022*/ 	.short	0x0018
        /*0024*/ 	.byte	0x00, 0xf5, 0x21, 0x00


	//----- nvinfo : EIATTR_KPARAM_INFO
	.align		4
.L_75:
        /*0028*/ 	.byte	0x04, 0x17
        /*002a*/ 	.short	(.L_77 - .L_76)
.L_76:
        /*002c*/ 	.word	0x00000000
        /*0030*/ 	.short	0x0002
        /*0032*/ 	.short	0x0010
        /*0034*/ 	.byte	0x00, 0xf5, 0x21, 0x00


	//----- nvinfo : EIATTR_KPARAM_INFO
	.align		4
.L_77:
        /*0038*/ 	.byte	0x04, 0x17
        /*003a*/ 	.short	(.L_79 - .L_78)
.L_78:
        /*003c*/ 	.word	0x00000000
        /*0040*/ 	.short	0x0001
        /*0042*/ 	.short	0x0008
        /*0044*/ 	.byte	0x00, 0xf5, 0x21, 0x00


	//----- nvinfo : EIATTR_KPARAM_INFO
	.align		4
.L_79:
        /*0048*/ 	.byte	0x04, 0x17
        /*004a*/ 	.short	(.L_81 - .L_80)
.L_80:
        /*004c*/ 	.word	0x00000000
        /*0050*/ 	.short	0x0000
        /*0052*/ 	.short	0x0000
        /*0054*/ 	.byte	0x00, 0xf5, 0x21, 0x00


	//----- nvinfo : EIATTR_SPARSE_MMA_MASK
	.align		4
.L_81:
        /*0058*/ 	.byte	0x03, 0x50
        /*005a*/ 	.short	0x0000


	//----- nvinfo : EIATTR_MAXREG_COUNT
	.align		4
        /*005c*/ 	.byte	0x03, 0x1b
        /*005e*/ 	.short	0x00ff


	//----- nvinfo : EIATTR_MERCURY_ISA_VERSION
	.align		4
        /*0060*/ 	.byte	0x03, 0x5f
        /*0062*/ 	.short	0x0101


	//----- nvinfo : EIATTR_VRC_CTA_INIT_COUNT
	.align		4
        /*0064*/ 	.byte	0x02, 0x4a
	.zero		1
	.zero		1


	//----- nvinfo : EIATTR_EXIT_INSTR_OFFSETS
	.align		4
        /*0068*/ 	.byte	0x04, 0x1c
        /*006a*/ 	.short	(.L_83 - .L_82)


	//   ....[0]....
.L_82:
        /*006c*/ 	.word	0x00000030


	//   ....[1]....
        /*0070*/ 	.word	0x00000490


	//----- nvinfo : EIATTR_CBANK_PARAM_SIZE
	.align		4
.L_83:
        /*0074*/ 	.byte	0x03, 0x19
        /*0076*/ 	.short	0x0024


	//----- nvinfo : EIATTR_PARAM_CBANK
	.align		4
        /*0078*/ 	.byte	0x04, 0x0a
        /*007a*/ 	.short	(.L_85 - .L_84)
	.align		4
.L_84:
        /*007c*/ 	.word	index@(.nv.constant0._Z9k_fc1_optPKfS0_S0_Pfi)
        /*0080*/ 	.short	0x0380
        /*0082*/ 	.short	0x0024


	//----- nvinfo : EIATTR_SW_WAR
	.align		4
.L_85:
        /*0084*/ 	.byte	0x04, 0x36
        /*0086*/ 	.short	(.L_87 - .L_86)
.L_86:
        /*0088*/ 	.word	0x00000008
.L_87:


//--------------------- .nv.info._Z20k_conv2_max_parallelPKfPfi --------------------------
	.section	.nv.info._Z20k_conv2_max_parallelPKfPfi,"",@"SHT_CUDA_INFO"
	.sectionflags	@""
	.align	4


	//----- nvinfo : EIATTR_CUDA_API_VERSION
	.align		4
        /*0000*/ 	.byte	0x04, 0x37
        /*0002*/ 	.short	(.L_89 - .L_88)
.L_88:
        /*0004*/ 	.word	0x00000082


	//----- nvinfo : EIATTR_KPARAM_INFO
	.align		4
.L_89:
        /*0008*/ 	.byte	0x04, 0x17
        /*000a*/ 	.short	(.L_91 - .L_90)
.L_90:
        /*000c*/ 	.word	0x00000000
        /*0010*/ 	.short	0x0002
        /*0012*/ 	.short	0x0010
        /*0014*/ 	.byte	0x00, 0xf0, 0x11, 0x00


	//----- nvinfo : EIATTR_KPARAM_INFO
	.align		4
.L_91:
        /*0018*/ 	.byte	0x04, 0x17
        /*001a*/ 	.short	(.L_93 - .L_92)
.L_92:
        /*001c*/ 	.word	0x00000000
        /*0020*/ 	.short	0x0001
        /*0022*/ 	.short	0x0008
        /*0024*/ 	.byte	0x00, 0xf5, 0x21, 0x00


	//----- nvinfo : EIATTR_KPARAM_INFO
	.align		4
.L_93:
        /*0028*/ 	.byte	0x04, 0x17
        /*002a*/ 	.short	(.L_95 - .L_94)
.L_94:
        /*002c*/ 	.word	0x00000000
        /*0030*/ 	.short	0x0000
        /*0032*/ 	.short	0x0000
        /*0034*/ 	.byte	0x00, 0xf5, 0x21, 0x00


	//----- nvinfo : EIATTR_SPARSE_MMA_MASK
	.align		4
.L_95:
        /*0038*/ 	.byte	0x03, 0x50
        /*003a*/ 	.short	0x0000


	//----- nvinfo : EIATTR_MAXREG_COUNT
	.align		4
        /*003c*/ 	.byte	0x03, 0x1b
        /*003e*/ 	.short	0x00ff


	//----- nvinfo : EIATTR_NUM_BARRIERS
	.align		4
        /*0040*/ 	.byte	0x02, 0x4c
        /*0042*/ 	.byte	0x01
	.zero		1


	//----- nvinfo : EIATTR_MERCURY_ISA_VERSION
	.align		4
        /*0044*/ 	.byte	0x03, 0x5f
        /*0046*/ 	.short	0x0101


	//----- nvinfo : EIATTR_VRC_CTA_INIT_COUNT
	.align		4
        /*0048*/ 	.byte	0x02, 0x4a
	.zero		1
	.zero		1


	//----- nvinfo : EIATTR_EXIT_INSTR_OFFSETS
	.align		4
        /*004c*/ 	.byte	0x04, 0x1c
        /*004e*/ 	.short	(.L_97 - .L_96)


	//   ....[0]....
.L_96:
        /*0050*/ 	.word	0x00003760


	//----- nvinfo : EIATTR_CBANK_PARAM_SIZE
	.align		4
.L_97:
        /*0054*/ 	.byte	0x03, 0x19
        /*0056*/ 	.short	0x0014


	//----- nvinfo : EIATTR_PARAM_CBANK
	.align		4
        /*0058*/ 	.byte	0x04, 0x0a
        /*005a*/ 	.short	(.L_99 - .L_98)
	.align		4
.L_98:
        /*005c*/ 	.word	index@(.nv.constant0._Z20k_conv2_max_parallelPKfPfi)
        /*0060*/ 	.short	0x0380
        /*0062*/ 	.short	0x0014


	//----- nvinfo : EIATTR_SW_WAR
	.align		4
.L_99:
        /*0064*/ 	.byte	0x04, 0x36
        /*0066*/ 	.short	(.L_101 - .L_100)
.L_100:
        /*0068*/ 	.word	0x00000008
.L_101:


//--------------------- .nv.info._Z20k_conv1_max_parallelPKfPfi --------------------------
	.section	.nv.info._Z20k_conv1_max_parallelPKfPfi,"",@"SHT_CUDA_INFO"
	.sectionflags	@""
	.align	4


	//----- nvinfo : EIATTR_CUDA_API_VERSION
	.align		4
        /*0000*/ 	.byte	0x04, 0x37
        /*0002*/ 	.short	(.L_103 - .L_102)
.L_102:
        /*0004*/ 	.word	0x00000082


	//----- nvinfo : EIATTR_KPARAM_INFO
	.align		4
.L_103:
        /*0008*/ 	.byte	0x04, 0x17
        /*000a*/ 	.short	(.L_105 - .L_104)
.L_104:
        /*000c*/ 	.word	0x00000000
        /*0010*/ 	.short	0x0002
        /*0012*/ 	.short	0x0010
        /*0014*/ 	.byte	0x00, 0xf0, 0x11, 0x00


	//----- nvinfo : EIATTR_KPARAM_INFO
	.align		4
.L_105:
        /*0018*/ 	.byte	0x04, 0x17
        /*001a*/ 	.short	(.L_107 - .L_106)
.L_106:
        /*001c*/ 	.word	0x00000000
        /*0020*/ 	.short	0x0001
        /*0022*/ 	.short	0x0008
        /*0024*/ 	.byte	0x00, 0xf5, 0x21, 0x00


	//----- nvinfo : EIATTR_KPARAM_INFO
	.align		4
.L_107:
        /*0028*/ 	.byte	0x04, 0x17
        /*002a*/ 	.short	(.L_109 - .L_108)
.L_108:
        /*002c*/ 	.word	0x00000000
        /*0030*/ 	.short	0x0000
        /*0032*/ 	.short	0x0000
        /*0034*/ 	.byte	0x00, 0xf5, 0x21, 0x00


	//----- nvinfo : EIATTR_SPARSE_MMA_MASK
	.align		4
.L_109:
        /*0038*/ 	.byte	0x03, 0x50
        /*003a*/ 	.short	0x0000


	//----- nvinfo : EIATTR_MAXREG_COUNT
	.align		4
        /*003c*/ 	.byte	0x03, 0x1b
        /*003e*/ 	.short	0x00ff


	//----- nvinfo : EIATTR_NUM_BARRIERS
	.align		4
        /*0040*/ 	.byte	0x02, 0x4c
        /*0042*/ 	.byte	0x01
	.zero		1


	//----- nvinfo : EIATTR_MERCURY_ISA_VERSION
	.align		4
        /*0044*/ 	.byte	0x03, 0x5f
        /*0046*/ 	.short	0x0101


	//----- nvinfo : EIATTR_VRC_CTA_INIT_COUNT
	.align		4
        /*0048*/ 	.byte	0x02, 0x4a
	.zero		1
	.zero		1


	//----- nvinfo : EIATTR_EXIT_INSTR_OFFSETS
	.align		4
        /*004c*/ 	.byte	0x04, 0x1c
        /*004e*/ 	.short	(.L_111 - .L_110)


	//   ....[0]....
.L_110:
        /*0050*/ 	.word	0x00001880


	//----- nvinfo : EIATTR_CRS_STACK_SIZE
	.align		4
.L_111:
        /*0054*/ 	.byte	0x04, 0x1e
        /*0056*/ 	.short	(.L_113 - .L_112)
.L_112:
        /*0058*/ 	.word	0x00000000


	//----- nvinfo : EIATTR_CBANK_PARAM_SIZE
	.align		4
.L_113:
        /*005c*/ 	.byte	0x03, 0x19
        /*005e*/ 	.short	0x0014


	//----- nvinfo : EIATTR_PARAM_CBANK
	.align		4
        /*0060*/ 	.byte	0x04, 0x0a
        /*0062*/ 	.short	(.L_115 - .L_114)
	.align		4
.L_114:
        /*0064*/ 	.word	index@(.nv.constant0._Z20k_conv1_max_parallelPKfPfi)
        /*0068*/ 	.short	0x0380
        /*006a*/ 	.short	0x0014


	//----- nvinfo : EIATTR_SW_WAR
	.align		4
.L_115:
        /*006c*/ 	.byte	0x04, 0x36
        /*006e*/ 	.short	(.L_117 - .L_116)
.L_116:
        /*0070*/ 	.word	0x00000008
.L_117:


//--------------------- .nv.callgraph             --------------------------
	.section	.nv.callgraph,"",@"SHT_CUDA_CALLGRAPH"
	.align	4
	.sectionentsize	8
	.align		4
        /*0000*/ 	.word	0x00000000
	.align		4
        /*0004*/ 	.word	0xffffffff
	.align		4
        /*0008*/ 	.word	0x00000000
	.align		4
        /*000c*/ 	.word	0xfffffffe
	.align		4
        /*0010*/ 	.word	0x00000000
	.align		4
        /*0014*/ 	.word	0xfffffffd
	.align		4
        /*0018*/ 	.word	0x00000000
	.align		4
        /*001c*/ 	.word	0xfffffffc


//--------------------- .nv.constant3             --------------------------
	.section	.nv.constant3,"a",@progbits
	.align	4
.nv.constant3:
	.type		c_conv1_w,@object
	.size		c_conv1_w,(c_conv1_b - c_conv1_w)
c_conv1_w:
	.zero		600
	.type		c_conv1_b,@object
	.size		c_conv1_b,(c_conv2_w - c_conv1_b)
c_conv1_b:
	.zero		24
	.type		c_conv2_w,@object
	.size		c_conv2_w,(c_conv2_b - c_conv2_w)
c_conv2_w:
	.zero		9600
	.type		c_conv2_b,@object
	.size		c_conv2_b,(.L_3 - c_conv2_b)
c_conv2_b:
	.zero		64
.L_3:


//--------------------- .text._Z9k_fc3_optPKfS0_S0_Pfi --------------------------
	.section	.text._Z9k_fc3_optPKfS0_S0_Pfi,"ax",@progbits
	.align	128
        .global         _Z9k_fc3_optPKfS0_S0_Pfi
        .type           _Z9k_fc3_optPKfS0_S0_Pfi,@function
        .size           _Z9k_fc3_optPKfS0_S0_Pfi,(.L_x_13 - _Z9k_fc3_optPKfS0_S0_Pfi)
        .other          _Z9k_fc3_optPKfS0_S0_Pfi,@"STO_CUDA_ENTRY STV_DEFAULT"
_Z9k_fc3_optPKfS0_S0_Pfi:
.text._Z9k_fc3_optPKfS0_S0_Pfi:
[----:B------:R-:W-:Y:S01]  /*0000*/  LDC R1, c[0x0][0x37c] ;  /* 0x0000df00ff017b82 */ /* 0x000fe20000000800 */
[----:B------:R-:W0:Y:S02]  /*0010*/  S2R R7, SR_TID.X ;  /* 0x0000000000077919 */ /* 0x000e240000002100 */
[----:B0-----:R-:W-:-:S13]  /*0020*/  ISETP.GT.U32.AND P0, PT, R7, 0x9, PT ;  /* 0x000000090700780c */ /* 0x001fda0003f04070 */
[----:B------:R-:W-:Y:S05]  /*0030*/  @P0 EXIT ;  /* 0x000000000000094d */ /* 0x000fea0003800000 */
[----:B------:R-:W0:Y:S01]  /*0040*/  S2R R8, SR_CTAID.X ;  /* 0x0000000000087919 */ /* 0x000e220000002500 */
[----:B------:R-:W1:Y:S01]  /*0050*/  LDC.64 R62, c[0x0][0x390] ;  /* 0x0000e400ff3e7b82 */ /* 0x000e620000000a00 */
[----:B------:R-:W2:Y:S07]  /*0060*/  LDCU.64 UR4, c[0x0][0x358] ;  /* 0x00006b00ff0477ac */ /* 0x000eae0008000a00 */
[----:B------:R-:W3:Y:S08]  /*0070*/  LDC.64 R2, c[0x0][0x388] ;  /* 0x0000e200ff027b82 */ /* 0x000ef00000000a00 */
[----:B------:R-:W0:Y:S01]  /*0080*/  LDC.64 R4, c[0x0][0x380] ;  /* 0x0000e000ff047b82 */ /* 0x000e220000000a00 */
[----:B-1----:R-:W-:-:S06]  /*0090*/  IMAD.WIDE.U32 R62, R7, 0x4, R62 ;  /* 0x00000004073e7825 */ /* 0x002fcc00078e003e */
[----:B--2---:R-:W2:Y:S01]  /*00a0*/  LDG.E.CONSTANT R62, desc[UR4][R62.64] ;  /* 0x000000043e3e7981 */ /* 0x004ea2000c1e9900 */
[----:B---3--:R-:W-:-:S05]  /*00b0*/  IMAD.WIDE.U32 R2, R7, 0x150, R2 ;  /* 0x0000015007027825 */ /* 0x008fca00078e0002 */
[----:B------:R-:W2:Y:S01]  /*00c0*/  LDG.E.CONSTANT R91, desc[UR4][R2.64] ;  /* 0x00000004025b7981 */ /* 0x000ea2000c1e9900 */
[----:B0-----:R-:W-:-:S03]  /*00d0*/  IMAD.WIDE.U32 R4, R8, 0xa80, R4 ;  /* 0x00000a8008047825 */ /* 0x001fc600078e0004 */
[----:B------:R-:W3:Y:S04]  /*00e0*/  LDG.E.CONSTANT R81, desc[UR4][R2.64+0x4] ;  /* 0x0000040402517981 */ /* 0x000ee8000c1e9900 */
[----:B------:R-:W2:Y:S04]  /*00f0*/  LDG.E.CONSTANT R11, desc[UR4][R4.64] ;  /* 0x00000004040b7981 */ /* 0x000ea8000c1e9900 */
[----:B------:R-:W3:Y:S04]  /*0100*/  LDG.E.CONSTANT R15, desc[UR4][R4.64+0x4] ;  /* 0x00000404040f7981 */ /* 0x000ee8000c1e9900 */
[----:B------:R-:W4:Y:S04]  /*0110*/  LDG.E.CONSTANT R43, desc[UR4][R2.64+0x8] ;  /* 0x00000804022b7981 */ /* 0x000f28000c1e9900 */
[----:B------:R-:W4:Y:S04]  /*0120*/  LDG.E.CONSTANT R17, desc[UR4][R4.64+0x8] ;  /* 0x0000080404117981 */ /* 0x000f28000c1e9900 */
[----:B------:R-:W5:Y:S04]  /*0130*/  LDG.E.CONSTANT R86, desc[UR4][R2.64+0xc] ;  /* 0x00000c0402567981 */ /* 0x000f68000c1e9900 */
        /* <DEDUP_REMOVED lines=95> */
[----:B------:R-:W5:Y:S01]  /*0730*/  LDG.E.CONSTANT R115, desc[UR4][R4.64+0x1a8] ;  /* 0x0001a80404737981 */ /* 0x000f62000c1e9900 */
[----:B--2---:R-:W-:-:S03]  /*0740*/  FFMA R100, R11, R91, R62 ;  /* 0x0000005b0b647223 */ /* 0x004fc6000000003e */
[----:B------:R-:W2:Y:S04]  /*0750*/  LDG.E.CONSTANT R23, desc[UR4][R2.64+0xa0] ;  /* 0x0000a00402177981 */ /* 0x000ea8000c1e9900 */
[----:B------:R-:W2:Y:S04]  /*0760*/  LDG.E.CONSTANT R104, desc[UR4][R4.64+0xa0] ;  /* 0x0000a00404687981 */ /* 0x000ea8000c1e9900 */
[----:B------:R-:W2:Y:S01]  /*0770*/  LDG.E.CONSTANT R47, desc[UR4][R4.64+0x1ac] ;  /* 0x0001ac04042f7981 */ /* 0x000ea2000c1e9900 */
[----:B---3--:R-:W-:-:S03]  /*0780*/  FFMA R100, R15, R81, R100 ;  /* 0x000000510f647223 */ /* 0x008fc60000000064 */
[----:B------:R-:W3:Y:S01]  /*0790*/  LDG.E.CONSTANT R11, desc[UR4][R2.64+0xa4] ;  /* 0x0000a404020b7981 */ /* 0x000ee2000c1e9900 */
[----:B----4-:R-:W-:-:S03]  /*07a0*/  FFMA R17, R17, R43, R100 ;  /* 0x0000002b11117223 */ /* 0x010fc60000000064 */
[----:B------:R-:W3:Y:S04]  /*07b0*/  LDG.E.CONSTANT R106, desc[UR4][R4.64+0xa4] ;  /* 0x0000a404046a7981 */ /* 0x000ee8000c1e9900 */
[----:B------:R-:W4:Y:S01]  /*07c0*/  LDG.E.CONSTANT R112, desc[UR4][R4.64+0x1b0] ;  /* 0x0001b00404707981 */ /* 0x000f22000c1e9900 */
[----:B-----5:R-:W-:-:S03]  /*07d0*/  FFMA R102, R102, R86, R17 ;  /* 0x0000005666667223 */ /* 0x020fc60000000011 */
[----:B------:R-:W5:Y:S01]  /*07e0*/  LDG.E.CONSTANT R15, desc[UR4][R2.64+0xa8] ;  /* 0x0000a804020f7981 */ /* 0x000f62000c1e9900 */
[----:B------:R-:W-:-:S03]  /*07f0*/  FFMA R100, R19, R77, R102 ;  /* 0x0000004d13647223 */ /* 0x000fc60000000066 */
[----:B------:R-:W5:Y:S01]  /*0800*/  LDG.E.CONSTANT R102, desc[UR4][R4.64+0xa8] ;  /* 0x0000a80404667981 */ /* 0x000f62000c1e9900 */
[----:B------:R-:W-:-:S03]  /*0810*/  FFMA R19, R55, R89, R100 ;  /* 0x0000005937137223 */ /* 0x000fc60000000064 */
[----:B------:R-:W5:Y:S04]  /*0820*/  LDG.E.CONSTANT R17, desc[UR4][R2.64+0xac] ;  /* 0x0000ac0402117981 */ /* 0x000f68000c1e9900 */
[----:B------:R-:W5:Y:S04]  /*0830*/  LDG.E.CONSTANT R100, desc[UR4][R4.64+0xac] ;  /* 0x0000ac0404647981 */ /* 0x000f68000c1e9900 */
[----:B------:R-:W5:Y:S04]  /*0840*/  LDG.E.CONSTANT R21, desc[UR4][R4.64+0x1b4] ;  /* 0x0001b40404157981 */ /* 0x000f68000c1e9900 */
[----:B------:R-:W5:Y:S01]  /*0850*/  LDG.E.CONSTANT R55, desc[UR4][R4.64+0x1b8] ;  /* 0x0001b80404377981 */ /* 0x000f62000c1e9900 */
[----:B------:R-:W-:Y:S01]  /*0860*/  FFMA R19, R96, R45, R19 ;  /* 0x0000002d60137223 */ /* 0x000fe20000000013 */
[----:B------:R-:W-:-:S02]  /*0870*/  FFMA R103, R103, R91, R62 ;  /* 0x0000005b67677223 */ /* 0x000fc4000000003e */
[----:B------:R-:W5:Y:S01]  /*0880*/  LDG.E.CONSTANT R114, desc[UR4][R4.64+0x1bc] ;  /* 0x0001bc0404727981 */ /* 0x000f62000c1e9900 */
[----:B------:R-:W-:-:S03]  /*0890*/  FFMA R111, R98, R71, R19 ;  /* 0x00000047626f7223 */ /* 0x000fc60000000013 */
[----:B------:R-:W5:Y:S04]  /*08a0*/  LDG.E.CONSTANT R19, desc[UR4][R2.64+0xb0] ;  /* 0x0000b00402137981 */ /* 0x000f68000c1e9900 */
[----:B------:R-:W5:Y:S01]  /*08b0*/  LDG.E.CONSTANT R98, desc[UR4][R4.64+0xb0] ;  /* 0x0000b00404627981 */ /* 0x000f62000c1e9900 */
[----:B------:R-:W-:Y:S01]  /*08c0*/  FFMA R110, R12, R69, R111 ;  /* 0x000000450c6e7223 */ /* 0x000fe2000000006f */
[----:B------:R-:W-:Y:S02]  /*08d0*/  FFMA R103, R72, R81, R103 ;  /* 0x0000005148677223 */ /* 0x000fe40000000067 */
[----:B------:R-:W5:Y:S01]  /*08e0*/  LDG.E.CONSTANT R96, desc[UR4][R4.64+0x1c0] ;  /* 0x0001c00404607981 */ /* 0x000f62000c1e9900 */
[----:B------:R-:W-:Y:S01]  /*08f0*/  FFMA R109, R109, R80, R110 ;  /* 0x000000506d6d7223 */ /* 0x000fe2000000006e */
[----:B------:R-:W-:-:S02]  /*0900*/  FFMA R70, R70, R43, R103 ;  /* 0x0000002b46467223 */ /* 0x000fc40000000067 */
[----:B------:R-:W5:Y:S01]  /*0910*/  LDG.E.CONSTANT R12, desc[UR4][R2.64+0xb4] ;  /* 0x0000b404020c7981 */ /* 0x000f62000c1e9900 */
[----:B------:R-:W-:Y:S01]  /*0920*/  FFMA R109, R90, R83, R109 ;  /* 0x000000535a6d7223 */ /* 0x000fe2000000006d */
[----:B------:R-:W-:-:S03]  /*0930*/  FFMA R51, R51, R86, R70 ;  /* 0x0000005633337223 */ /* 0x000fc60000000046 */
[----:B------:R-:W-:Y:S01]  /*0940*/  FFMA R92, R92, R67, R109 ;  /* 0x000000435c5c7223 */ /* 0x000fe2000000006d */
[----:B------:R-:W5:Y:S03]  /*0950*/  LDG.E.CONSTANT R113, desc[UR4][R4.64+0xb4] ;  /* 0x0000b40404717981 */ /* 0x000f66000c1e9900 */
[----:B------:R-:W-:Y:S01]  /*0960*/  FFMA R65, R65, R6, R92 ;  /* 0x0000000641417223 */ /* 0x000fe2000000005c */
[----:B------:R-:W5:Y:S03]  /*0970*/  LDG.E.CONSTANT R110, desc[UR4][R4.64+0x1c4] ;  /* 0x0001c404046e7981 */ /* 0x000f66000c1e9900 */
[----:B------:R-:W-:Y:S01]  /*0980*/  FFMA R94, R94, R79, R65 ;  /* 0x0000004f5e5e7223 */ /* 0x000fe20000000041 */
[----:B------:R-:W5:Y:S03]  /*0990*/  LDG.E.CONSTANT R70, desc[UR4][R4.64+0x2b8] ;  /* 0x0002b80404467981 */ /* 0x000f66000c1e9900 */
[----:B------:R-:W-:Y:S01]  /*09a0*/  FFMA R94, R95, R64, R94 ;  /* 0x000000405f5e7223 */ /* 0x000fe2000000005e */
[----:B------:R-:W-:Y:S01]  /*09b0*/  FFMA R51, R68, R77, R51 ;  /* 0x0000004d44337223 */ /* 0x000fe20000000033 */
[----:B------:R-:W5:Y:S02]  /*09c0*/  LDG.E.CONSTANT R95, desc[UR4][R4.64+0x2ac] ;  /* 0x0002ac04045f7981 */ /* 0x000f64000c1e9900 */
[----:B------:R-:W-:-:S02]  /*09d0*/  FFMA R99, R99, R84, R94 ;  /* 0x0000005463637223 */ /* 0x000fc4000000005e */
[----:B------:R-:W5:Y:S02]  /*09e0*/  LDG.E.CONSTANT R94, desc[UR4][R4.64+0x1c8] ;  /* 0x0001c804045e7981 */ /* 0x000f64000c1e9900 */
[----:B------:R-:W-:Y:S02]  /*09f0*/  FFMA R108, R108, R87, R99 ;  /* 0x000000576c6c7223 */ /* 0x000fe40000000063 */
[----:B------:R-:W5:Y:S02]  /*0a00*/  LDG.E.CONSTANT R65, desc[UR4][R4.64+0x1d4] ;  /* 0x0001d40404417981 */ /* 0x000f64000c1e9900 */
        /* <DEDUP_REMOVED lines=20> */
[----:B------:R-:W5:Y:S01]  /*0b50*/  LDG.E.CONSTANT R38, desc[UR4][R4.64+0x2b0] ;  /* 0x0002b00404267981 */ /* 0x000f62000c1e9900 */
[----:B------:R-:W-:-:S03]  /*0b60*/  FFMA R36, R36, R69, R51 ;  /* 0x0000004524247223 */ /* 0x000fc60000000033 */
[----:B------:R-:W5:Y:S04]  /*0b70*/  LDG.E.CONSTANT R51, desc[UR4][R4.64+0x1cc] ;  /* 0x0001cc0404337981 */ /* 0x000f68000c1e9900 */
[----:B------:R-:W5:Y:S01]  /*0b80*/  LDG.E.CONSTANT R99, desc[UR4][R4.64+0x1d8] ;  /* 0x0001d80404637981 */ /* 0x000f62000c1e9900 */
[----:B------:R-:W-:-:S03]  /*0b90*/  FFMA R35, R35, R20, R46 ;  /* 0x0000001423237223 */ /* 0x000fc6000000002e */
        /* <DEDUP_REMOVED lines=20> */
[----:B------:R-:W5:Y:S04]  /*0ce0*/  LDG.E.CONSTANT R22, desc[UR4][R4.64+0xbc] ;  /* 0x0000bc0404167981 */ /* 0x000f68000c1e9900 */
[----:B------:R-:W5:Y:S04]  /*0cf0*/  LDG.E.CONSTANT R35, desc[UR4][R2.64+0xcc] ;  /* 0x0000cc0402237981 */ /* 0x000f68000c1e9900 */
[----:B------:R-:W5:Y:S04]  /*0d00*/  LDG.E.CONSTANT R111, desc[UR4][R4.64+0xd0] ;  /* 0x0000d004046f7981 */ /* 0x000f68000c1e9900 */
[----:B------:R-:W5:Y:S04]  /*0d10*/  LDG.E.CONSTANT R117, desc[UR4][R4.64+0x1e4] ;  /* 0x0001e40404757981 */ /* 0x000f68000c1e9900 */
[----:B------:R-:W5:Y:S04]  /*0d20*/  LDG.E.CONSTANT R39, desc[UR4][R2.64+0xd4] ;  /* 0x0000d40402277981 */ /* 0x000f68000c1e9900 */
[----:B------:R-:W5:Y:S04]  /*0d30*/  LDG.E.CONSTANT R90, desc[UR4][R4.64+0xd4] ;  /* 0x0000d404045a7981 */ /* 0x000f68000c1e9900 */
[----:B------:R-:W5:Y:S01]  /*0d40*/  LDG.E.CONSTANT R121, desc[UR4][R4.64+0x1e8] ;  /* 0x0001e80404797981 */ /* 0x000f62000c1e9900 */
[----:B------:R-:W-:Y:S01]  /*0d50*/  FFMA R10, R10, R79, R44 ;  /* 0x0000004f0a0a7223 */ /* 0x000fe2000000002c */
[----:B------:R-:W-:-:S02]  /*0d60*/  FFMA R46, R59, R60, R46 ;  /* 0x0000003c3b2e7223 */ /* 0x000fc4000000002e */
[----:B------:R-:W5:Y:S01]  /*0d70*/  LDG.E.CONSTANT R59, desc[UR4][R4.64+0x2c4] ;  /* 0x0002c404043b7981 */ /* 0x000f62000c1e9900 */
[----:B------:R-:W-:Y:S01]  /*0d80*/  FFMA R10, R61, R64, R10 ;  /* 0x000000403d0a7223 */ /* 0x000fe2000000000a */
[----:B------:R-:W-:Y:S02]  /*0d90*/  FFMA R46, R93, R58, R46 ;  /* 0x0000003a5d2e7223 */ /* 0x000fe4000000002e */
[----:B------:R-:W5:Y:S01]  /*0da0*/  LDG.E.CONSTANT R61, desc[UR4][R4.64+0xd8] ;  /* 0x0000d804043d7981 */ /* 0x000f62000c1e9900 */
[----:B------:R-:W-:Y:S01]  /*0db0*/  FFMA R97, R97, R84, R10 ;  /* 0x0000005461617223 */ /* 0x000fe2000000000a */
        /* <DEDUP_REMOVED lines=23> */
[----:B------:R-:W5:Y:S01]  /*0f30*/  LDG.E.CONSTANT R120, desc[UR4][R4.64+0x2d4] ;  /* 0x0002d40404787981 */ /* 0x000f62000c1e9900 */
[----:B------:R-:W-:Y:S01]  /*0f40*/  FFMA R105, R105, R0, R122 ;  /* 0x0000000069697223 */ /* 0x000fe2000000007a */
[----:B------:R-:W-:-:S03]  /*0f50*/  FFMA R116, R116, R75, R73 ;  /* 0x0000004b74747223 */ /* 0x000fc60000000049 */
[----:B------:R-:W-:Y:S02]  /*0f60*/  FFMA R105, R118, R9, R105 ;  /* 0x0000000976697223 */ /* 0x000fe40000000069 */
[----:B------:R-:W5:Y:S01]  /*0f70*/  LDG.E.CONSTANT R118, desc[UR4][R4.64+0x1f8] ;  /* 0x0001f80404767981 */ /* 0x000f62000c1e9900 */
[----:B------:R-:W-:Y:S01]  /*0f80*/  FFMA R116, R115, R76, R116 ;  /* 0x0000004c73747223 */ /* 0x000fe20000000074 */
[----:B--2---:R-:W-:Y:S02]  /*0f90*/  FFMA R105, R104, R23, R105 ;  /* 0x0000001768697223 */ /* 0x004fe40000000069 */
[----:B------:R-:W2:Y:S01]  /*0fa0*/  LDG.E.CONSTANT R104, desc[UR4][R4.64+0xe4] ;  /* 0x0000e40404687981 */ /* 0x000ea2000c1e9900 */
[----:B------:R-:W-:-:S03]  /*0fb0*/  FFMA R47, R47, R78, R116 ;  /* 0x0000004e2f2f7223 */ /* 0x000fc60000000074 */
[----:B------:R-:W2:Y:S01]  /*0fc0*/  LDG.E.CONSTANT R116, desc[UR4][R4.64+0x2e0] ;  /* 0x0002e00404747981 */ /* 0x000ea2000c1e9900 */
[----:B---3--:R-:W-:-:S03]  /*0fd0*/  FFMA R73, R106, R11, R105 ;  /* 0x0000000b6a497223 */ /* 0x008fc60000000069 */
[----:B------:R-:W3:Y:S01]  /*0fe0*/  LDG.E.CONSTANT R105, desc[UR4][R4.64+0x2dc] ;  /* 0x0002dc0404697981 */ /* 0x000ee2000c1e9900 */
[----:B----4-:R-:W-:-:S03]  /*0ff0*/  FFMA R112, R112, R13, R47 ;  /* 0x0000000d70707223 */ /* 0x010fc6000000002f */
[----:B------:R-:W2:Y:S04]  /*1000*/  LDG.E.CONSTANT R47, desc[UR4][R2.64+0xe4] ;  /* 0x0000e404022f7981 */ /* 0x000ea8000c1e9900 */
[----:B------:R-:W4:Y:S01]  /*1010*/  LDG.E.CONSTANT R106, desc[UR4][R4.64+0x1fc] ;  /* 0x0001fc04046a7981 */ /* 0x000f22000c1e9900 */
[----:B-----5:R-:W-:-:S03]  /*1020*/  FFMA R73, R102, R15, R73 ;  /* 0x0000000f66497223 */ /* 0x020fc60000000049 */
[----:B------:R-:W5:Y:S01]  /*1030*/  LDG.E.CONSTANT R102, desc[UR4][R4.64+0xe8] ;  /* 0x0000e80404667981 */ /* 0x000f62000c1e9900 */
[----:B------:R-:W-:-:S03]  /*1040*/  FFMA R119, R100, R17, R73 ;  /* 0x0000001164777223 */ /* 0x000fc60000000049 */
[----:B------:R-:W5:Y:S01]  /*1050*/  LDG.E.CONSTANT R100, desc[UR4][R4.64+0x200] ;  /* 0x0002000404647981 */ /* 0x000f62000c1e9900 */
[----:B------:R-:W-:-:S03]  /*1060*/  FFMA R112, R21, R16, R112 ;  /* 0x0000001015707223 */ /* 0x000fc60000000070 */
[----:B------:R-:W5:Y:S01]  /*1070*/  LDG.E.CONSTANT R21, desc[UR4][R2.64+0xe8] ;  /* 0x0000e80402157981 */ /* 0x000f62000c1e9900 */
[----:B------:R-:W-:-:S03]  /*1080*/  FFMA R115, R55, R20, R112 ;  /* 0x0000001437737223 */ /* 0x000fc60000000070 */
[----:B------:R-:W5:Y:S04]  /*1090*/  LDG.E.CONSTANT R73, desc[UR4][R2.64+0xec] ;  /* 0x0000ec0402497981 */ /* 0x000f68000c1e9900 */
[----:B------:R-:W5:Y:S04]  /*10a0*/  LDG.E.CONSTANT R112, desc[UR4][R4.64+0xec] ;  /* 0x0000ec0404707981 */ /* 0x000f68000c1e9900 */
[----:B------:R-:W5:Y:S01]  /*10b0*/  LDG.E.CONSTANT R55, desc[UR4][R4.64+0x2e4] ;  /* 0x0002e40404377981 */ /* 0x000f62000c1e9900 */
[----:B------:R-:W-:-:S03]  /*10c0*/  FFMA R122, R98, R19, R119 ;  /* 0x00000013627a7223 */ /* 0x000fc60000000077 */
        /* <DEDUP_REMOVED lines=12> */
[----:B------:R-:W-:-:S04]  /*1190*/  FFMA R41, R41, R91, R62 ;  /* 0x0000005b29297223 */ /* 0x000fc8000000003e */
[----:B------:R-:W-:Y:S02]  /*11a0*/  FFMA R41, R18, R81, R41 ;  /* 0x0000005112297223 */ /* 0x000fe40000000029 */
        /* <DEDUP_REMOVED lines=13> */
[----:B------:R-:W-:Y:S01]  /*1280*/  FFMA R49, R49, R24, R122 ;  /* 0x0000001831317223 */ /* 0x000fe2000000007a */
[----:B------:R-:W-:Y:S01]  /*1290*/  FFMA R95, R95, R86, R26 ;  /* 0x000000565f5f7223 */ /* 0x000fe2000000001a */
[----:B------:R-:W-:Y:S01]  /*12a0*/  FFMA R94, R109, R50, R94 ;  /* 0x000000326d5e7223 */ /* 0x000fe2000000005e */
[----:B------:R-:W5:Y:S02]  /*12b0*/  LDG.E.CONSTANT R26, desc[UR4][R4.64+0x300] ;  /* 0x00030004041a7981 */ /* 0x000f64000c1e9900 */
[----:B------:R-:W-:Y:S02]  /*12c0*/  FFMA R95, R38, R77, R95 ;  /* 0x0000004d265f7223 */ /* 0x000fe4000000005f */
        /* <DEDUP_REMOVED lines=16> */
[----:B------:R-:W-:-:S03]  /*13d0*/  FFMA R111, R111, R36, R68 ;  /* 0x000000246f6f7223 */ /* 0x000fc60000000044 */
[----:B------:R-:W5:Y:S04]  /*13e0*/  LDG.E.CONSTANT R68, desc[UR4][R2.64+0xf8] ;  /* 0x0000f80402447981 */ /* 0x000f68000c1e9900 */
[----:B------:R-:W5:Y:S04]  /*13f0*/  LDG.E.CONSTANT R101, desc[UR4][R4.64+0xfc] ;  /* 0x0000fc0404657981 */ /* 0x000f68000c1e9900 */
[----:B------:R-:W5:Y:S04]  /*1400*/  LDG.E.CONSTANT R117, desc[UR4][R4.64+0x304] ;  /* 0x0003040404757981 */ /* 0x000f68000c1e9900 */
[----:B------:R-:W5:Y:S04]  /*1410*/  LDG.E.CONSTANT R22, desc[UR4][R4.64+0x214] ;  /* 0x0002140404167981 */ /* 0x000f68000c1e9900 */
[----:B------:R-:W5:Y:S01]  /*1420*/  LDG.E.CONSTANT R34, desc[UR4][R4.64+0x100] ;  /* 0x0001000404227981 */ /* 0x000f62000c1e9900 */
[----:B------:R-:W-:-:S03]  /*1430*/  FFMA R110, R90, R39, R111 ;  /* 0x000000275a6e7223 */ /* 0x000fc6000000006f */
[----:B------:R-:W5:Y:S01]  /*1440*/  LDG.E.CONSTANT R63, desc[UR4][R2.64+0x104] ;  /* 0x00010404023f7981 */ /* 0x000f62000c1e9900 */
[----:B------:R-:W-:-:S03]  /*1450*/  FFMA R121, R121, R0, R94 ;  /* 0x0000000079797223 */ /* 0x000fc6000000005e */
[----:B------:R-:W5:Y:S04]  /*1460*/  LDG.E.CONSTANT R90, desc[UR4][R4.64+0x104] ;  /* 0x00010404045a7981 */ /* 0x000f68000c1e9900 */
[----:B------:R-:W5:Y:S04]  /*1470*/  LDG.E.CONSTANT R94, desc[UR4][R4.64+0x30c] ;  /* 0x00030c04045e7981 */ /* 0x000f68000c1e9900 */
[----:B------:R-:W5:Y:S01]  /*1480*/  LDG.E.CONSTANT R92, desc[UR4][R4.64+0x220] ;  /* 0x00022004045c7981 */ /* 0x000f62000c1e9900 */
[----:B------:R-:W-:Y:S01]  /*1490*/  FFMA R59, R59, R80, R122 ;  /* 0x000000503b3b7223 */ /* 0x000fe2000000007a */
[----:B------:R-:W-:-:S02]  /*14a0*/  FFMA R121, R10, R9, R121 ;  /* 0x000000090a797223 */ /* 0x000fc40000000079 */
[----:B------:R-:W5:Y:S01]  /*14b0*/  LDG.E.CONSTANT R10, desc[UR4][R4.64+0x224] ;  /* 0x00022404040a7981 */ /* 0x000f62000c1e9900 */
[----:B------:R-:W-:-:S03]  /*14c0*/  FFMA R59, R14, R83, R59 ;  /* 0x000000530e3b7223 */ /* 0x000fc6000000003b */
[----:B------:R-:W5:Y:S01]  /*14d0*/  LDG.E.CONSTANT R14, desc[UR4][R4.64+0x310] ;  /* 0x00031004040e7981 */ /* 0x000f62000c1e9900 */
[----:B------:R-:W-:Y:S01]  /*14e0*/  FFMA R46, R46, R67, R59 ;  /* 0x000000432e2e7223 */ /* 0x000fe2000000003b */
[----:B------:R-:W-:Y:S02]  /*14f0*/  FFMA R111, R30, R23, R121 ;  /* 0x000000171e6f7223 */ /* 0x000fe40000000079 */
        /* <DEDUP_REMOVED lines=19> */
[----:B---3--:R-:W-:-:S03]  /*1630*/  FFMA R105, R105, R84, R120 ;  /* 0x0000005469697223 */ /* 0x008fc60000000078 */
[----:B------:R-:W3:Y:S01]  /*1640*/  LDG.E.CONSTANT R120, desc[UR4][R4.64+0x340] ;  /* 0x0003400404787981 */ /* 0x000ee2000c1e9900 */
[----:B--2---:R-:W-:-:S03]  /*1650*/  FFMA R121, R104, R47, R109 ;  /* 0x0000002f68797223 */ /* 0x004fc6000000006d */
[----:B------:R-:W2:Y:S04]  /*1660*/  LDG.E.CONSTANT R104, desc[UR4][R4.64+0x110] ;  /* 0x0001100404687981 */ /* 0x000ea8000c1e9900 */
[----:B------:R-:W3:Y:S01]  /*1670*/  LDG.E.CONSTANT R109, desc[UR4][R4.64+0x230] ;  /* 0x00023004046d7981 */ /* 0x000ee2000c1e9900 */
[----:B----4-:R-:W-:Y:S01]  /*1680*/  FFMA R107, R106, R17, R107 ;  /* 0x000000116a6b7223 */ /* 0x010fe2000000006b */
[----:B------:R-:W-:Y:S02]  /*1690*/  FFMA R116, R116, R87, R105 ;  /* 0x0000005774747223 */ /* 0x000fe40000000069 */
[----:B------:R-:W4:Y:S04]  /*16a0*/  LDG.E.CONSTANT R106, desc[UR4][R4.64+0x234] ;  /* 0x00023404046a7981 */ /* 0x000f28000c1e9900 */
[----:B------:R-:W4:Y:S01]  /*16b0*/  LDG.E.CONSTANT R105, desc[UR4][R4.64+0x324] ;  /* 0x0003240404697981 */ /* 0x000f22000c1e9900 */
[----:B-----5:R-:W-:-:S03]  /*16c0*/  FFMA R118, R100, R19, R107 ;  /* 0x0000001364767223 */ /* 0x020fc6000000006b */
[----:B------:R-:W5:Y:S01]  /*16d0*/  LDG.E.CONSTANT R107, desc[UR4][R4.64+0x328] ;  /* 0x00032804046b7981 */ /* 0x000f62000c1e9900 */
[----:B------:R-:W-:-:S03]  /*16e0*/  FFMA R121, R102, R21, R121 ;  /* 0x0000001566797223 */ /* 0x000fc60000000079 */
[----:B------:R-:W5:Y:S04]  /*16f0*/  LDG.E.CONSTANT R102, desc[UR4][R4.64+0x114] ;  /* 0x0001140404667981 */ /* 0x000f68000c1e9900 */
[----:B------:R-:W5:Y:S01]  /*1700*/  LDG.E.CONSTANT R100, desc[UR4][R4.64+0x238] ;  /* 0x0002380404647981 */ /* 0x000f62000c1e9900 */
[----:B------:R-:W-:Y:S01]  /*1710*/  FFMA R112, R112, R73, R121 ;  /* 0x0000004970707223 */ /* 0x000fe20000000079 */
[----:B------:R-:W-:Y:S02]  /*1720*/  FFMA R121, R55, R88, R116 ;  /* 0x0000005837797223 */ /* 0x000fe40000000074 */
        /* <DEDUP_REMOVED lines=8> */
[----:B------:R-:W-:Y:S01]  /*17b0*/  FFMA R116, R113, R24, R116 ;  /* 0x0000001871747223 */ /* 0x000fe20000000074 */
[----:B------:R-:W-:Y:S02]  /*17c0*/  FFMA R113, R115, R74, R96 ;  /* 0x0000004a73717223 */ /* 0x000fe40000000060 */
[----:B------:R-:W5:Y:S02]  /*17d0*/  LDG.E.CONSTANT R115, desc[UR4][R4.64+0x330] ;  /* 0x0003300404737981 */ /* 0x000f64000c1e9900 */
[----:B------:R-:W-:-:S02]  /*17e0*/  FFMA R114, R114, R75, R113 ;  /* 0x0000004b72727223 */ /* 0x000fc40000000071 */
        /* <DEDUP_REMOVED lines=11> */
[----:B------:R-:W-:Y:S02]  /*18a0*/  FFMA R95, R95, R78, R114 ;  /* 0x0000004e5f5f7223 */ /* 0x000fe40000000072 */
[----:B------:R-:W5:Y:S02]  /*18b0*/  LDG.E.CONSTANT R51, desc[UR4][R2.64+0x11c] ;  /* 0x00011c0402337981 */ /* 0x000f64000c1e9900 */
[----:B------:R-:W-:Y:S02]  /*18c0*/  FFMA R26, R26, R13, R95 ;  /* 0x0000000d1a1a7223 */ /* 0x000fe4000000005f */
[----:B------:R-:W5:Y:S01]  /*18d0*/  LDG.E.CONSTANT R114, desc[UR4][R4.64+0x254] ;  /* 0x0002540404727981 */ /* 0x000f62000c1e9900 */
[----:B------:R-:W-:-:S03]  /*18e0*/  FFMA R112, R99, R68, R112 ;  /* 0x0000004463707223 */ /* 0x000fc60000000070 */
[----:B------:R-:W5:Y:S01]  /*18f0*/  LDG.E.CONSTANT R95, desc[UR4][R4.64+0x240] ;  /* 0x00024004045f7981 */ /* 0x000f62000c1e9900 */
[----:B------:R-:W-:-:S03]  /*1900*/  FFMA R101, R101, R66, R112 ;  /* 0x0000004265657223 */ /* 0x000fc60000000070 */
[----:B------:R-:W5:Y:S01]  /*1910*/  LDG.E.CONSTANT R99, desc[UR4][R4.64+0x338] ;  /* 0x0003380404637981 */ /* 0x000f62000c1e9900 */
[----:B------:R-:W-:Y:S01]  /*1920*/  FFMA R26, R117, R16, R26 ;  /* 0x00000010751a7223 */ /* 0x000fe2000000001a */
[----:B------:R-:W-:-:S03]  /*1930*/  FFMA R22, R22, R31, R53 ;  /* 0x0000001f16167223 */ /* 0x000fc60000000035 */
[----:B------:R-:W-:Y:S01]  /*1940*/  FFMA R125, R125, R20, R26 ;  /* 0x000000147d7d7223 */ /* 0x000fe2000000001a */
[----:B------:R-:W5:Y:S01]  /*1950*/  LDG.E.CONSTANT R53, desc[UR4][R2.64+0x118] ;  /* 0x0001180402357981 */ /* 0x000f62000c1e9900 */
[----:B------:R-:W-:Y:S01]  /*1960*/  FFMA R101, R34, R65, R101 ;  /* 0x0000004122657223 */ /* 0x000fe20000000065 */
[----:B------:R-:W-:Y:S02]  /*1970*/  FFMA R103, R103, R32, R22 ;  /* 0x0000002067677223 */ /* 0x000fe40000000016 */
        /* <DEDUP_REMOVED lines=14> */
[----:B------:R-:W-:Y:S01]  /*1a60*/  FFMA R125, R14, R29, R125 ;  /* 0x0000001d0e7d7223 */ /* 0x000fe2000000007d */
[----:B------:R-:W-:Y:S01]  /*1a70*/  FFMA R117, R30, R61, R117 ;  /* 0x0000003d1e757223 */ /* 0x000fe20000000075 */
        /* <DEDUP_REMOVED lines=12> */
[----:B------:R-:W5:Y:S01]  /*1b40*/  LDG.E.CONSTANT R10, desc[UR4][R4.64+0x418] ;  /* 0x00041804040a7981 */ /* 0x000f62000c1e9900 */
[----:B------:R-:W-:-:S04]  /*1b50*/  FFMA R110, R123, R60, R110 ;  /* 0x0000003c7b6e7223 */ /* 0x000fc8000000006e */
[----:B------:R-:W-:Y:S02]  /*1b60*/  FFMA R110, R111, R58, R110 ;  /* 0x0000003a6f6e7223 */ /* 0x000fe4000000006e */
[----:B------:R-:W5:Y:S01]  /*1b70*/  LDG.E.CONSTANT R111, desc[UR4][R4.64+0x420] ;  /* 0x00042004046f7981 */ /* 0x000f62000c1e9900 */
[----:B--2---:R-:W-:-:S03]  /*1b80*/  FFMA R125, R104, R57, R125 ;  /* 0x00000039687d7223 */ /* 0x004fc6000000007d */
[----:B------:R-:W2:Y:S01]  /*1b90*/  LDG.E.CONSTANT R104, desc[UR4][R4.64+0x34c] ;  /* 0x00034c0404687981 */ /* 0x000ea2000c1e9900 */
[----:B---3--:R-:W-:-:S03]  /*1ba0*/  FFMA R109, R109, R44, R108 ;  /* 0x0000002c6d6d7223 */ /* 0x008fc6000000006c */
[----:B------:R-:W3:Y:S01]  /*1bb0*/  LDG.E.CONSTANT R108, desc[UR4][R4.64+0x424] ;  /* 0x00042404046c7981 */ /* 0x000ee2000c1e9900 */
[----:B----4-:R-:W-:Y:S01]  /*1bc0*/  FFMA R109, R106, R47, R109 ;  /* 0x0000002f6a6d7223 */ /* 0x010fe2000000006d */
[----:B------:R-:W-:Y:S02]  /*1bd0*/  FFMA R106, R105, R56, R110 ;  /* 0x00000038696a7223 */ /* 0x000fe4000000006e */
[----:B------:R-:W4:Y:S02]  /*1be0*/  LDG.E.CONSTANT R110, desc[UR4][R4.64+0x350] ;  /* 0x00035004046e7981 */ /* 0x000f24000c1e9900 */
[----:B-----5:R-:W-:Y:S02]  /*1bf0*/  FFMA R106, R107, R54, R106 ;  /* 0x000000366b6a7223 */ /* 0x020fe4000000006a */
[----:B------:R-:W5:Y:S01]  /*1c00*/  LDG.E.CONSTANT R107, desc[UR4][R4.64+0x354] ;  /* 0x00035404046b7981 */ /* 0x000f62000c1e9900 */
[----:B------:R-:W-:-:S03]  /*1c10*/  FFMA R105, R102, R55, R125 ;  /* 0x0000003766697223 */ /* 0x000fc6000000007d */
[----:B------:R-:W3:Y:S01]  /*1c20*/  LDG.E.CONSTANT R102, desc[UR4][R4.64+0x358] ;  /* 0x0003580404667981 */ /* 0x000ee2000c1e9900 */
        /* <DEDUP_REMOVED lines=8> */
[----:B------:R-:W-:Y:S01]  /*1cb0*/  FFMA R124, R115, R50, R124 ;  /* 0x00000032737c7223 */ /* 0x000fe2000000007c */
[----:B------:R-:W-:Y:S02]  /*1cc0*/  FFMA R121, R96, R43, R121 ;  /* 0x0000002b60797223 */ /* 0x000fe40000000079 */
[----:B------:R-:W3:Y:S02]  /*1cd0*/  LDG.E.CONSTANT R96, desc[UR4][R4.64+0x35c] ;  /* 0x00035c0404607981 */ /* 0x000ee4000c1e9900 */
[----:B------:R-:W-:Y:S02]  /*1ce0*/  FFMA R113, R113, R86, R121 ;  /* 0x0000005671717223 */ /* 0x000fe40000000079 */
        /* <DEDUP_REMOVED lines=19> */
[----:B------:R-:W-:Y:S01]  /*1e20*/  FFMA R124, R94, R49, R105 ;  /* 0x000000315e7c7223 */ /* 0x000fe20000000069 */
[----:B------:R-:W-:Y:S01]  /*1e30*/  FFMA R115, R120, R23, R99 ;  /* 0x0000001778737223 */ /* 0x000fe20000000063 */
[----:B------:R-:W3:Y:S01]  /*1e40*/  LDG.E.CONSTANT R94, desc[UR4][R4.64+0x364] ;  /* 0x00036404045e7981 */ /* 0x000ee2000c1e9900 */
[----:B------:R-:W-:-:S03]  /*1e50*/  FFMA R113, R92, R45, R113 ;  /* 0x0000002d5c717223 */ /* 0x000fc60000000071 */
[----:B------:R-:W3:Y:S04]  /*1e60*/  LDG.E.CONSTANT R105, desc[UR4][R4.64+0x43c] ;  /* 0x00043c0404697981 */ /* 0x000ee8000c1e9900 */
[----:B------:R-:W3:Y:S01]  /*1e70*/  LDG.E.CONSTANT R92, desc[UR4][R4.64+0x25c] ;  /* 0x00025c04045c7981 */ /* 0x000ee2000c1e9900 */
[----:B------:R-:W-:-:S03]  /*1e80*/  FFMA R119, R103, R68, R18 ;  /* 0x0000004467777223 */ /* 0x000fc60000000012 */
[----:B------:R-:W3:Y:S04]  /*1e90*/  LDG.E.CONSTANT R99, desc[UR4][R4.64+0x440] ;  /* 0x0004400404637981 */ /* 0x000ee8000c1e9900 */
[----:B------:R-:W3:Y:S04]  /*1ea0*/  LDG.E.CONSTANT R103, desc[UR4][R4.64+0x12c] ;  /* 0x00012c0404677981 */ /* 0x000ee8000c1e9900 */
[----:B------:R-:W3:Y:S01]  /*1eb0*/  LDG.E.CONSTANT R34, desc[UR4][R2.64+0x130] ;  /* 0x0001300402227981 */ /* 0x000ee2000c1e9900 */
[----:B------:R-:W-:Y:S01]  /*1ec0*/  FFMA R113, R122, R71, R113 ;  /* 0x000000477a717223 */ /* 0x000fe20000000071 */
[----:B------:R-:W-:-:S02]  /*1ed0*/  FFMA R115, R116, R11, R115 ;  /* 0x0000000b74737223 */ /* 0x000fc40000000073 */
[----:B------:R-:W3:Y:S01]  /*1ee0*/  LDG.E.CONSTANT R18, desc[UR4][R4.64+0x260] ;  /* 0x0002600404127981 */ /* 0x000ee2000c1e9900 */
[----:B------:R-:W-:-:S03]  /*1ef0*/  FFMA R118, R118, R69, R113 ;  /* 0x0000004576767223 */ /* 0x000fc60000000071 */
[----:B------:R-:W3:Y:S01]  /*1f00*/  LDG.E.CONSTANT R120, desc[UR4][R4.64+0x264] ;  /* 0x0002640404787981 */ /* 0x000ee2000c1e9900 */
[----:B------:R-:W-:Y:S01]  /*1f10*/  FFMA R97, R97, R66, R119 ;  /* 0x0000004261617223 */ /* 0x000fe20000000077 */
[----:B------:R-:W-:Y:S02]  /*1f20*/  FFMA R113, R30, R15, R115 ;  /* 0x0000000f1e717223 */ /* 0x000fe40000000073 */
[----:B------:R-:W3:Y:S01]  /*1f30*/  LDG.E.CONSTANT R119, desc[UR4][R4.64+0x134] ;  /* 0x0001340404777981 */ /* 0x000ee2000c1e9900 */
[----:B------:R-:W-:Y:S01]  /*1f40*/  FFMA R93, R93, R80, R118 ;  /* 0x000000505d5d7223 */ /* 0x000fe20000000076 */
[----:B------:R-:W-:Y:S02]  /*1f50*/  FFMA R123, R14, R65, R97 ;  /* 0x000000410e7b7223 */ /* 0x000fe40000000061 */
[----:B------:R-:W3:Y:S01]  /*1f60*/  LDG.E.CONSTANT R30, desc[UR4][R2.64+0x134] ;  /* 0x00013404021e7981 */ /* 0x000ee2000c1e9900 */
[----:B------:R-:W-:-:S03]  /*1f70*/  FFMA R115, R10, R83, R93 ;  /* 0x000000530a737223 */ /* 0x000fc6000000005d */
[----:B------:R-:W3:Y:S04]  /*1f80*/  LDG.E.CONSTANT R14, desc[UR4][R4.64+0x444] ;  /* 0x00044404040e7981 */ /* 0x000ee8000c1e9900 */
[----:B------:R-:W3:Y:S04]  /*1f90*/  LDG.E.CONSTANT R10, desc[UR4][R4.64+0x36c] ;  /* 0x00036c04040a7981 */ /* 0x000ee8000c1e9900 */
[----:B------:R-:W3:Y:S04]  /*1fa0*/  LDG.E.CONSTANT R93, desc[UR4][R4.64+0x370] ;  /* 0x00037004045d7981 */ /* 0x000ee8000c1e9900 */
[----:B------:R-:W3:Y:S01]  /*1fb0*/  LDG.E.CONSTANT R97, desc[UR4][R4.64+0x44c] ;  /* 0x00044c0404617981 */ /* 0x000ee2000c1e9900 */
[----:B------:R-:W-:Y:S01]  /*1fc0*/  FFMA R123, R114, R63, R123 ;  /* 0x0000003f727b7223 */ /* 0x000fe2000000007b */
[----:B------:R-:W-:-:S02]  /*1fd0*/  FFMA R114, R112, R67, R115 ;  /* 0x0000004370727223 */ /* 0x000fc40000000073 */
[----:B------:R-:W3:Y:S04]  /*1fe0*/  LDG.E.CONSTANT R118, desc[UR4][R4.64+0x450] ;  /* 0x0004500404767981 */ /* 0x000ee8000c1e9900 */
[----:B------:R-:W3:Y:S04]  /*1ff0*/  LDG.E.CONSTANT R112, desc[UR4][R4.64+0x374] ;  /* 0x0003740404707981 */ /* 0x000ee8000c1e9900 */
[----:B------:R-:W3:Y:S04]  /*2000*/  LDG.E.CONSTANT R115, desc[UR4][R4.64+0x454] ;  /* 0x0004540404737981 */ /* 0x000ee8000c1e9900 */
[----:B------:R-:W3:Y:S01]  /*2010*/  LDG.E.CONSTANT R116, desc[UR4][R4.64+0x45c] ;  /* 0x00045c0404747981 */ /* 0x000ee2000c1e9900 */
[----:B--2---:R-:W-:Y:S01]  /*2020*/  FFMA R113, R104, R17, R113 ;  /* 0x0000001168717223 */ /* 0x004fe20000000071 */
[----:B------:R-:W-:-:S02]  /*2030*/  FFMA R111, R111, R6, R114 ;  /* 0x000000066f6f7223 */ /* 0x000fc40000000072 */
[----:B------:R-:W2:Y:S01]  /*2040*/  LDG.E.CONSTANT R104, desc[UR4][R4.64+0x268] ;  /* 0x0002680404687981 */ /* 0x000ea2000c1e9900 */
[----:B----4-:R-:W-:-:S03]  /*2050*/  FFMA R110, R110, R19, R113 ;  /* 0x000000136e6e7223 */ /* 0x010fc60000000071 */
[----:B------:R-:W4:Y:S04]  /*2060*/  LDG.E.CONSTANT R114, desc[UR4][R4.64+0x460] ;  /* 0x0004600404727981 */ /* 0x000f28000c1e9900 */
[----:B------:R-:W4:Y:S01]  /*2070*/  LDG.E.CONSTANT R113, desc[UR4][R4.64+0x378] ;  /* 0x0003780404717981 */ /* 0x000f22000c1e9900 */
[----:B-----5:R-:W-:-:S03]  /*2080*/  FFMA R110, R107, R12, R110 ;  /* 0x0000000c6b6e7223 */ /* 0x020fc6000000006e */
[----:B------:R-:W5:Y:S01]  /*2090*/  LDG.E.CONSTANT R107, desc[UR4][R4.64+0x37c] ;  /* 0x00037c04046b7981 */ /* 0x000f62000c1e9900 */
[----:B---3--:R-:W-:-:S03]  /*20a0*/  FFMA R108, R108, R79, R111 ;  /* 0x0000004f6c6c7223 */ /* 0x008fc6000000006f */
        /* <DEDUP_REMOVED lines=30> */
[----:B------:R-:W3:Y:S04]  /*2290*/  LDG.E.CONSTANT R103, desc[UR4][R4.64+0x470] ;  /* 0x0004700404677981 */ /* 0x000ee8000c1e9900 */
[----:B------:R-:W3:Y:S01]  /*22a0*/  LDG.E.CONSTANT R94, desc[UR4][R4.64+0x26c] ;  /* 0x00026c04045e7981 */ /* 0x000ee2000c1e9900 */
[----:B------:R-:W-:-:S03]  /*22b0*/  FFMA R102, R109, R34, R22 ;  /* 0x000000226d667223 */ /* 0x000fc60000000016 */
[----:B------:R-:W3:Y:S04]  /*22c0*/  LDG.E.CONSTANT R22, desc[UR4][R2.64+0x13c] ;  /* 0x00013c0402167981 */ /* 0x000ee8000c1e9900 */
        /* <DEDUP_REMOVED lines=15> */
[----:B------:R-:W3:Y:S01]  /*23c0*/  LDG.E.CONSTANT R119, desc[UR4][R4.64+0x394] ;  /* 0x0003940404777981 */ /* 0x000ee2000c1e9900 */
[----:B------:R-:W-:Y:S01]  /*23d0*/  FFMA R118, R118, R13, R93 ;  /* 0x0000000d76767223 */ /* 0x000fe2000000005d */
[----:B------:R-:W-:Y:S02]  /*23e0*/  FFMA R112, R112, R39, R117 ;  /* 0x0000002770707223 */ /* 0x000fe40000000075 */
[----:B------:R-:W3:Y:S04]  /*23f0*/  LDG.E.CONSTANT R93, desc[UR4][R4.64+0x398] ;  /* 0x00039804045d7981 */ /* 0x000ee8000c1e9900 */
[----:B------:R-:W3:Y:S04]  /*2400*/  LDG.E.CONSTANT R117, desc[UR4][R4.64+0x480] ;  /* 0x0004800404757981 */ /* 0x000ee8000c1e9900 */
[----:B------:R-:W3:Y:S04]  /*2410*/  LDG.E.CONSTANT R14, desc[UR4][R2.64+0x144] ;  /* 0x00014404020e7981 */ /* 0x000ee8000c1e9900 */
[----:B------:R0:W3:Y:S01]  /*2420*/  LDG.E.CONSTANT R10, desc[UR4][R2.64+0x14c] ;  /* 0x00014c04020a7981 */ /* 0x0000e2000c1e9900 */
[----:B--2---:R-:W-:-:S03]  /*2430*/  FFMA R104, R104, R53, R120 ;  /* 0x0000003568687223 */ /* 0x004fc60000000078 */
[----:B------:R-:W2:Y:S04]  /*2440*/  LDG.E.CONSTANT R122, desc[UR4][R4.64+0x490] ;  /* 0x00049004047a7981 */ /* 0x000ea8000c1e9900 */
[----:B------:R-:W2:Y:S01]  /*2450*/  LDG.E.CONSTANT R124, desc[UR4][R4.64+0x494] ;  /* 0x00049404047c7981 */ /* 0x000ea2000c1e9900 */
[----:B0-----:R-:W-:-:S03]  /*2460*/  FFMA R2, R115, R16, R118 ;  /* 0x0000001073027223 */ /* 0x001fc60000000076 */
[----:B------:R-:W2:Y:S01]  /*2470*/  LDG.E.CONSTANT R115, desc[UR4][R4.64+0x484] ;  /* 0x0004840404737981 */ /* 0x000ea2000c1e9900 */
[----:B----4-:R-:W-:-:S03]  /*2480*/  FFMA R112, R113, R40, R112 ;  /* 0x0000002871707223 */ /* 0x010fc60000000070 */
[----:B------:R-:W4:Y:S01]  /*2490*/  LDG.E.CONSTANT R113, desc[UR4][R4.64+0x39c] ;  /* 0x00039c0404717981 */ /* 0x000f22000c1e9900 */
[----:B-----5:R-:W-:-:S03]  /*24a0*/  FFMA R120, R107, R42, R112 ;  /* 0x0000002a6b787223 */ /* 0x020fc60000000070 */
[----:B------:R-:W5:Y:S01]  /*24b0*/  LDG.E.CONSTANT R112, desc[UR4][R4.64+0x3a0] ;  /* 0x0003a00404707981 */ /* 0x000f62000c1e9900 */
[----:B---3--:R-:W-:-:S03]  /*24c0*/  FFMA R3, R111, R20, R2 ;  /* 0x000000146f037223 */ /* 0x008fc60000000002 */
[----:B------:R-:W3:Y:S04]  /*24d0*/  LDG.E.CONSTANT R111, desc[UR4][R4.64+0x488] ;  /* 0x00048804046f7981 */ /* 0x000ee8000c1e9900 */
[----:B------:R-:W3:Y:S01]  /*24e0*/  LDG.E.CONSTANT R107, desc[UR4][R4.64+0x48c] ;  /* 0x00048c04046b7981 */ /* 0x000ee2000c1e9900 */
[----:B------:R-:W-:-:S03]  /*24f0*/  FFMA R120, R110, R44, R120 ;  /* 0x0000002c6e787223 */ /* 0x000fc60000000078 */
[----:B------:R-:W3:Y:S04]  /*2500*/  LDG.E.CONSTANT R118, desc[UR4][R4.64+0x278] ;  /* 0x0002780404767981 */ /* 0x000ee8000c1e9900 */
[----:B------:R-:W3:Y:S01]  /*2510*/  LDG.E.CONSTANT R110, desc[UR4][R4.64+0x3a4] ;  /* 0x0003a404046e7981 */ /* 0x000ee2000c1e9900 */
[----:B------:R-:W-:-:S03]  /*2520*/  FFMA R106, R106, R47, R120 ;  /* 0x0000002f6a6a7223 */ /* 0x000fc60000000078 */
[----:B------:R-:W3:Y:S01]  /*2530*/  LDG.E.CONSTANT R120, desc[UR4][R4.64+0x3a8] ;  /* 0x0003a80404787981 */ /* 0x000ee2000c1e9900 */
[----:B------:R-:W-:-:S04]  /*2540*/  FFMA R3, R116, R25, R3 ;  /* 0x0000001974037223 */ /* 0x000fc80000000003 */
[----:B------:R-:W-:-:S04]  /*2550*/  FFMA R3, R114, R29, R3 ;  /* 0x0000001d72037223 */ /* 0x000fc80000000003 */
[----:B------:R-:W-:-:S04]  /*2560*/  FFMA R3, R108, R33, R3 ;  /* 0x000000216c037223 */ /* 0x000fc80000000003 */
[----:B------:R-:W-:Y:S02]  /*2570*/  FFMA R2, R98, R37, R3 ;  /* 0x0000002562027223 */ /* 0x000fe40000000003 */
[----:B------:R-:W3:Y:S01]  /*2580*/  LDG.E.CONSTANT R98, desc[UR4][R4.64+0x498] ;  /* 0x0004980404627981 */ /* 0x000ee2000c1e9900 */
[----:B------:R-:W-:-:S03]  /*2590*/  FFMA R102, R101, R26, R102 ;  /* 0x0000001a65667223 */ /* 0x000fc60000000066 */
[----:B------:R-:W3:Y:S01]  /*25a0*/  LDG.E.CONSTANT R101, desc[UR4][R4.64+0x148] ;  /* 0x0001480404657981 */ /* 0x000ee2000c1e9900 */
[----:B------:R-:W-:-:S03]  /*25b0*/  FFMA R3, R92, R21, R106 ;  /* 0x000000155c037223 */ /* 0x000fc6000000006a */
[----:B------:R-:W3:Y:S01]  /*25c0*/  LDG.E.CONSTANT R106, desc[UR4][R4.64+0x3b4] ;  /* 0x0003b404046a7981 */ /* 0x000ee2000c1e9900 */
[----:B------:R-:W-:-:S04]  /*25d0*/  FFMA R2, R99, R60, R2 ;  /* 0x0000003c63027223 */ /* 0x000fc80000000002 */
[----:B------:R-:W-:Y:S02]  /*25e0*/  FFMA R92, R103, R58, R2 ;  /* 0x0000003a675c7223 */ /* 0x000fe40000000002 */
[----:B------:R-:W3:Y:S01]  /*25f0*/  LDG.E.CONSTANT R103, desc[UR4][R4.64+0x280] ;  /* 0x0002800404677981 */ /* 0x000ee2000c1e9900 */
[----:B------:R-:W-:Y:S01]  /*2600*/  FFMA R99, R94, R51, R104 ;  /* 0x000000335e637223 */ /* 0x000fe20000000068 */
[----:B------:R-:W-:Y:S01]  /*2610*/  FFMA R94, R96, R73, R3 ;  /* 0x00000049605e7223 */ /* 0x000fe20000000003 */
[----:B------:R-:W-:Y:S01]  /*2620*/  FFMA R96, R125, R56, R92 ;  /* 0x000000387d607223 */ /* 0x000fe2000000005c */
[----:B------:R-:W3:Y:S01]  /*2630*/  LDG.E.CONSTANT R3, desc[UR4][R4.64+0x144] ;  /* 0x0001440404037981 */ /* 0x000ee2000c1e9900 */
[----:B------:R-:W-:-:S03]  /*2640*/  FFMA R116, R105, R22, R102 ;  /* 0x0000001669747223 */ /* 0x000fc60000000066 */
[----:B------:R-:W3:Y:S01]  /*2650*/  LDG.E.CONSTANT R92, desc[UR4][R4.64+0x3ac] ;  /* 0x0003ac04045c7981 */ /* 0x000ee2000c1e9900 */
[----:B------:R-:W-:-:S03]  /*2660*/  FFMA R2, R100, R49, R99 ;  /* 0x0000003164027223 */ /* 0x000fc60000000063 */
[----:B------:R-:W3:Y:S04]  /*2670*/  LDG.E.CONSTANT R100, desc[UR4][R4.64+0x49c] ;  /* 0x00049c0404647981 */ /* 0x000ee8000c1e9900 */
[----:B------:R-:W3:Y:S04]  /*2680*/  LDG.E.CONSTANT R102, desc[UR4][R4.64+0x3b0] ;  /* 0x0003b00404667981 */ /* 0x000ee8000c1e9900 */
[----:B------:R-:W3:Y:S04]  /*2690*/  LDG.E.CONSTANT R99, desc[UR4][R4.64+0x27c] ;  /* 0x00027c0404637981 */ /* 0x000ee8000c1e9900 */
[----:B------:R-:W3:Y:S04]  /*26a0*/  LDG.E.CONSTANT R104, desc[UR4][R4.64+0x4a0] ;  /* 0x0004a00404687981 */ /* 0x000ee8000c1e9900 */
[----:B------:R-:W3:Y:S01]  /*26b0*/  LDG.E.CONSTANT R105, desc[UR4][R4.64+0x4a4] ;  /* 0x0004a40404697981 */ /* 0x000ee2000c1e9900 */
[----:B------:R-:W-:-:S03]  /*26c0*/  FFMA R94, R109, R72, R94 ;  /* 0x000000486d5e7223 */ /* 0x000fc6000000005e */
[----:B------:R-:W3:Y:S01]  /*26d0*/  LDG.E.CONSTANT R109, desc[UR4][R4.64+0x4a8] ;  /* 0x0004a804046d7981 */ /* 0x000ee2000c1e9900 */
[----:B------:R-:W-:Y:S01]  /*26e0*/  FFMA R96, R95, R54, R96 ;  /* 0x000000365f607223 */ /* 0x000fe20000000060 */
[----:B------:R-:W-:Y:S01]  /*26f0*/  FFMA R116, R123, R18, R116 ;  /* 0x000000127b747223 */ /* 0x000fe20000000074 */
[----:B------:R-:W-:Y:S01]  /*2700*/  FFMA R123, R97, R46, R2 ;  /* 0x0000002e617b7223 */ /* 0x000fe20000000002 */
[----:B------:R-:W3:Y:S01]  /*2710*/  LDG.E.CONSTANT R95, desc[UR4][R4.64+0x284] ;  /* 0x00028404045f7981 */ /* 0x000ee2000c1e9900 */
[----:B------:R-:W-:Y:S01]  /*2720*/  FFMA R2, R121, R52, R96 ;  /* 0x0000003479027223 */ /* 0x000fe20000000060 */
[----:B------:R-:W-:Y:S02]  /*2730*/  FFMA R108, R119, R70, R94 ;  /* 0x00000046776c7223 */ /* 0x000fe4000000005e */
[----:B------:R-:W3:Y:S02]  /*2740*/  LDG.E.CONSTANT R97, desc[UR4][R4.64+0x14c] ;  /* 0x00014c0404617981 */ /* 0x000ee4000c1e9900 */
[----:B------:R-:W-:-:S02]  /*2750*/  FFMA R114, R93, R68, R108 ;  /* 0x000000445d727223 */ /* 0x000fc4000000006c */
[----:B------:R-:W3:Y:S01]  /*2760*/  LDG.E.CONSTANT R94, desc[UR4][R4.64+0x3b8] ;  /* 0x0003b804045e7981 */ /* 0x000ee2000c1e9900 */
[----:B------:R-:W-:-:S03]  /*2770*/  FFMA R108, R117, R50, R2 ;  /* 0x00000032756c7223 */ /* 0x000fc60000000002 */
[----:B------:R-:W3:Y:S04]  /*2780*/  LDG.E.CONSTANT R96, desc[UR4][R4.64+0x4ac] ;  /* 0x0004ac0404607981 */ /* 0x000ee8000c1e9900 */
[----:B------:R-:W3:Y:S04]  /*2790*/  LDG.E.CONSTANT R2, desc[UR4][R4.64+0x3bc] ;  /* 0x0003bc0404027981 */ /* 0x000ee8000c1e9900 */
[----:B------:R-:W3:Y:S04]  /*27a0*/  LDG.E.CONSTANT R93, desc[UR4][R4.64+0x4b0] ;  /* 0x0004b004045d7981 */ /* 0x000ee8000c1e9900 */
[----:B------:R-:W3:Y:S04]  /*27b0*/  LDG.E.CONSTANT R117, desc[UR4][R4.64+0x540] ;  /* 0x0005400404757981 */ /* 0x000ee8000c1e9900 */
[----:B------:R-:W3:Y:S01]  /*27c0*/  LDG.E.CONSTANT R121, desc[UR4][R4.64+0x578] ;  /* 0x0005780404797981 */ /* 0x000ee2000c1e9900 */
[----:B--2---:R-:W-:-:S03]  /*27d0*/  FFMA R115, R115, R48, R108 ;  /* 0x0000003073737223 */ /* 0x004fc6000000006c */
[----:B------:R-:W2:Y:S01]  /*27e0*/  LDG.E.CONSTANT R108, desc[UR4][R4.64+0x4b4] ;  /* 0x0004b404046c7981 */ /* 0x000ea2000c1e9900 */
[----:B----4-:R-:W-:-:S03]  /*27f0*/  FFMA R113, R113, R66, R114 ;  /* 0x0000004271717223 */ /* 0x010fc60000000072 */
[----:B------:R-:W4:Y:S01]  /*2800*/  LDG.E.CONSTANT R114, desc[UR4][R4.64+0x544] ;  /* 0x0005440404727981 */ /* 0x000f22000c1e9900 */
[----:B-----5:R-:W-:-:S03]  /*2810*/  FFMA R119, R112, R65, R113 ;  /* 0x0000004170777223 */ /* 0x020fc60000000071 */
[----:B------:R-:W5:Y:S01]  /*2820*/  LDG.E.CONSTANT R112, desc[UR4][R4.64+0x548] ;  /* 0x0005480404707981 */ /* 0x000f62000c1e9900 */
[----:B---3--:R-:W-:-:S03]  /*2830*/  FFMA R111, R111, R0, R115 ;  /* 0x000000006f6f7223 */ /* 0x008fc60000000073 */
[----:B------:R-:W3:Y:S04]  /*2840*/  LDG.E.CONSTANT R115, desc[UR4][R4.64+0x54c] ;  /* 0x00054c0404737981 */ /* 0x000ee8000c1e9900 */
[----:B------:R-:W3:Y:S04]  /*2850*/  LDG.E.CONSTANT R113, desc[UR4][R4.64+0x4b8] ;  /* 0x0004b80404717981 */ /* 0x000ee8000c1e9900 */
[----:B------:R-:W3:Y:S01]  /*2860*/  LDG.E.CONSTANT R125, desc[UR4][R4.64+0x57c] ;  /* 0x00057c04047d7981 */ /* 0x000ee2000c1e9900 */
[----:B------:R-:W-:-:S03]  /*2870*/  FFMA R119, R110, R63, R119 ;  /* 0x0000003f6e777223 */ /* 0x000fc60000000077 */
        /* <DEDUP_REMOVED lines=44> */
[----:B------:R-:W3:Y:S01]  /*2b40*/  LDG.E.CONSTANT R93, desc[UR4][R4.64+0x570] ;  /* 0x00057004045d7981 */ /* 0x000ee2000c1e9900 */
[----:B------:R-:W-:-:S03]  /*2b50*/  FFMA R117, R117, R91, R62 ;  /* 0x0000005b75757223 */ /* 0x000fc6000000003e */
[----:B------:R-:W3:Y:S01]  /*2b60*/  LDG.E.CONSTANT R2, desc[UR4][R4.64+0x4d4] ;  /* 0x0004d40404027981 */ /* 0x000ee2000c1e9900 */
[----:B----4-:R-:W-:-:S03]  /*2b70*/  FFMA R117, R114, R81, R117 ;  /* 0x0000005172757223 */ /* 0x010fc60000000075 */
[----:B------:R-:W4:Y:S01]  /*2b80*/  LDG.E.CONSTANT R114, desc[UR4][R4.64+0x574] ;  /* 0x0005740404727981 */ /* 0x000f22000c1e9900 */
[----:B--2---:R-:W-:-:S03]  /*2b90*/  FFMA R124, R108, R31, R119 ;  /* 0x0000001f6c7c7223 */ /* 0x004fc60000000077 */
[----:B------:R-:W2:Y:S01]  /*2ba0*/  LDG.E.CONSTANT R108, desc[UR4][R4.64+0x4d8] ;  /* 0x0004d804046c7981 */ /* 0x000ea2000c1e9900 */
[----:B-----5:R-:W-:Y:S01]  /*2bb0*/  FFMA R112, R112, R43, R117 ;  /* 0x0000002b70707223 */ /* 0x020fe20000000075 */
[----:B---3--:R-:W-:Y:S02]  /*2bc0*/  FFMA R113, R113, R32, R124 ;  /* 0x0000002071717223 */ /* 0x008fe4000000007c */
[----:B------:R-:W3:Y:S01]  /*2bd0*/  LDG.E.CONSTANT R117, desc[UR4][R4.64+0x4e4] ;  /* 0x0004e40404757981 */ /* 0x000ee2000c1e9900 */
[----:B------:R-:W-:-:S03]  /*2be0*/  FFMA R115, R115, R86, R112 ;  /* 0x0000005673737223 */ /* 0x000fc60000000070 */
[----:B------:R-:W5:Y:S01]  /*2bf0*/  LDG.E.CONSTANT R112, desc[UR4][R4.64+0x4dc] ;  /* 0x0004dc0404707981 */ /* 0x000f62000c1e9900 */
[----:B------:R-:W-:-:S03]  /*2c00*/  FFMA R124, R110, R35, R113 ;  /* 0x000000236e7c7223 */ /* 0x000fc60000000071 */
[----:B------:R-:W3:Y:S01]  /*2c10*/  LDG.E.CONSTANT R110, desc[UR4][R4.64+0x580] ;  /* 0x00058004046e7981 */ /* 0x000ee2000c1e9900 */
[----:B------:R-:W-:Y:S01]  /*2c20*/  FFMA R115, R122, R77, R115 ;  /* 0x0000004d7a737223 */ /* 0x000fe20000000073 */
[----:B------:R-:W-:-:S03]  /*2c30*/  FFMA R113, R111, R36, R124 ;  /* 0x000000246f717223 */ /* 0x000fc6000000007c */
        /* <DEDUP_REMOVED lines=36> */
[----:B------:R-:W3:Y:S01]  /*2e80*/  LDG.E.CONSTANT R2, desc[UR4][R4.64+0x5a0] ;  /* 0x0005a00404027981 */ /* 0x000ee2000c1e9900 */
[----:B----4-:R-:W-:-:S03]  /*2e90*/  FFMA R114, R114, R79, R119 ;  /* 0x0000004f72727223 */ /* 0x010fc60000000077 */
[----:B------:R-:W4:Y:S01]  /*2ea0*/  LDG.E.CONSTANT R119, desc[UR4][R4.64+0x5a4] ;  /* 0x0005a40404777981 */ /* 0x000f22000c1e9900 */
[----:B--2---:R-:W-:-:S03]  /*2eb0*/  FFMA R118, R108, R21, R118 ;  /* 0x000000156c767223 */ /* 0x004fc60000000076 */
[----:B------:R-:W2:Y:S01]  /*2ec0*/  LDG.E.CONSTANT R93, desc[UR4][R4.64+0x3d8] ;  /* 0x0003d804045d7981 */ /* 0x000ea2000c1e9900 */
[----:B------:R-:W-:-:S03]  /*2ed0*/  FFMA R114, R121, R64, R114 ;  /* 0x0000004079727223 */ /* 0x000fc60000000072 */
[----:B------:R-:W2:Y:S04]  /*2ee0*/  LDG.E.CONSTANT R108, desc[UR4][R4.64+0x4fc] ;  /* 0x0004fc04046c7981 */ /* 0x000ea8000c1e9900 */
[----:B------:R-:W2:Y:S01]  /*2ef0*/  LDG.E.CONSTANT R121, desc[UR4][R4.64+0x5a8] ;  /* 0x0005a80404797981 */ /* 0x000ea2000c1e9900 */
[----:B-----5:R-:W-:-:S03]  /*2f00*/  FFMA R118, R112, R73, R118 ;  /* 0x0000004970767223 */ /* 0x020fc60000000076 */
[----:B------:R-:W5:Y:S01]  /*2f10*/  LDG.E.CONSTANT R112, desc[UR4][R4.64+0x500] ;  /* 0x0005000404707981 */ /* 0x000f62000c1e9900 */
[----:B------:R-:W-:Y:S01]  /*2f20*/  FFMA R125, R125, R84, R114 ;  /* 0x000000547d7d7223 */ /* 0x000fe20000000072 */
[----:B------:R-:W-:Y:S02]  /*2f30*/  FFMA R120, R123, R72, R118 ;  /* 0x000000487b787223 */ /* 0x000fe40000000076 */
[----:B------:R-:W5:Y:S01]  /*2f40*/  LDG.E.CONSTANT R114, desc[UR4][R4.64+0x5ac] ;  /* 0x0005ac0404727981 */ /* 0x000f62000c1e9900 */
[----:B---3--:R-:W-:-:S03]  /*2f50*/  FFMA R118, R110, R87, R125 ;  /* 0x000000576e767223 */ /* 0x008fc6000000007d */
        /* <DEDUP_REMOVED lines=8> */
[----:B------:R-:W3:Y:S01]  /*2fe0*/  LDG.E.CONSTANT R115, desc[UR4][R4.64+0x3dc] ;  /* 0x0003dc0404737981 */ /* 0x000ee2000c1e9900 */
[----:B------:R-:W-:-:S03]  /*2ff0*/  FFMA R124, R3, R68, R124 ;  /* 0x00000044037c7223 */ /* 0x000fc6000000007c */
[----:B------:R-:W3:Y:S01]  /*3000*/  LDG.E.CONSTANT R3, desc[UR4][R4.64+0x29c] ;  /* 0x00029c0404037981 */ /* 0x000ee2000c1e9900 */
[----:B------:R-:W-:-:S04]  /*3010*/  FFMA R113, R113, R66, R124 ;  /* 0x0000004271717223 */ /* 0x000fc8000000007c */
[----:B------:R-:W-:Y:S02]  /*3020*/  FFMA R117, R102, R65, R113 ;  /* 0x0000004166757223 */ /* 0x000fe40000000071 */
[----:B------:R-:W3:Y:S04]  /*3030*/  LDG.E.CONSTANT R113, desc[UR4][R4.64+0x5c0] ;  /* 0x0005c00404717981 */ /* 0x000ee8000c1e9900 */
[----:B------:R-:W3:Y:S01]  /*3040*/  LDG.E.CONSTANT R102, desc[UR4][R4.64+0x50c] ;  /* 0x00050c0404667981 */ /* 0x000ee2000c1e9900 */
[----:B------:R-:W-:Y:S01]  /*3050*/  FFMA R97, R14, R106, R97 ;  /* 0x0000006a0e617223 */ /* 0x000fe20000000061 */
[----:B------:R-:W-:-:S03]  /*3060*/  FFMA R122, R103, R82, R122 ;  /* 0x00000052677a7223 */ /* 0x000fc6000000007a */
[----:B------:R-:W-:Y:S01]  /*3070*/  FFMA R109, R90, R109, R97 ;  /* 0x0000006d5a6d7223 */ /* 0x000fe20000000061 */
        /* <DEDUP_REMOVED lines=10> */
[----:B------:R-:W-:Y:S01]  /*3120*/  FFMA R104, R107, R34, R104 ;  /* 0x000000226b687223 */ /* 0x000fe20000000068 */
[----:B------:R-:W-:Y:S02]  /*3130*/  FFMA R117, R96, R63, R117 ;  /* 0x0000003f60757223 */ /* 0x000fe40000000075 */
[----:B------:R-:W3:Y:S01]  /*3140*/  LDG.E.CONSTANT R96, desc[UR4][R4.64+0x518] ;  /* 0x0005180404607981 */ /* 0x000ee2000c1e9900 */
[----:B------:R-:W-:Y:S01]  /*3150*/  FFMA R104, R101, R30, R104 ;  /* 0x0000001e65687223 */ /* 0x000fe20000000068 */
[----:B------:R-:W-:Y:S01]  /*3160*/  FFMA R101, R95, R78, R106 ;  /* 0x0000004e5f657223 */ /* 0x000fe2000000006a */
[----:B------:R-:W-:Y:S01]  /*3170*/  FFMA R123, R94, R61, R117 ;  /* 0x0000003d5e7b7223 */ /* 0x000fe20000000075 */
[----:B------:R-:W3:Y:S02]  /*3180*/  LDG.E.CONSTANT R95, desc[UR4][R4.64+0x5d0] ;  /* 0x0005d004045f7981 */ /* 0x000ee4000c1e9900 */
[----:B------:R-:W-:-:S02]  /*3190*/  FFMA R94, R2, R13, R101 ;  /* 0x0000000d025e7223 */ /* 0x000fc40000000065 */
[----:B------:R-:W3:Y:S04]  /*31a0*/  LDG.E.CONSTANT R101, desc[UR4][R4.64+0x690] ;  /* 0x0006900404657981 */ /* 0x000ee8000c1e9900 */
[----:B------:R-:W3:Y:S01]  /*31b0*/  LDG.E.CONSTANT R2, desc[UR4][R4.64+0x694] ;  /* 0x0006940404027981 */ /* 0x000ee2000c1e9900 */
[----:B----4-:R-:W-:Y:S01]  /*31c0*/  FFMA R106, R119, R16, R94 ;  /* 0x00000010776a7223 */ /* 0x010fe2000000005e */
[----:B--2---:R-:W-:Y:S02]  /*31d0*/  FFMA R104, R93, R26, R104 ;  /* 0x0000001a5d687223 */ /* 0x004fe40000000068 */
[----:B------:R-:W2:Y:S01]  /*31e0*/  LDG.E.CONSTANT R94, desc[UR4][R4.64+0x698] ;  /* 0x00069804045e7981 */ /* 0x000ea2000c1e9900 */
[----:B------:R-:W-:-:S03]  /*31f0*/  FFMA R125, R108, R59, R123 ;  /* 0x0000003b6c7d7223 */ /* 0x000fc6000000007b */
[----:B------:R-:W4:Y:S01]  /*3200*/  LDG.E.CONSTANT R93, desc[UR4][R4.64+0x5d4] ;  /* 0x0005d404045d7981 */ /* 0x000f22000c1e9900 */
[----:B------:R-:W-:-:S03]  /*3210*/  FFMA R123, R121, R20, R106 ;  /* 0x00000014797b7223 */ /* 0x000fc6000000006a */
[----:B------:R-:W2:Y:S04]  /*3220*/  LDG.E.CONSTANT R121, desc[UR4][R4.64+0x69c] ;  /* 0x00069c0404797981 */ /* 0x000ea8000c1e9900 */
[----:B------:R-:W2:Y:S04]  /*3230*/  LDG.E.CONSTANT R107, desc[UR4][R4.64+0x3e0] ;  /* 0x0003e004046b7981 */ /* 0x000ea8000c1e9900 */
[----:B------:R-:W2:Y:S04]  /*3240*/  LDG.E.CONSTANT R119, desc[UR4][R4.64+0x5d8] ;  /* 0x0005d80404777981 */ /* 0x000ea8000c1e9900 */
[----:B------:R-:W2:Y:S01]  /*3250*/  LDG.E.CONSTANT R106, desc[UR4][R4.64+0x5dc] ;  /* 0x0005dc04046a7981 */ /* 0x000ea2000c1e9900 */
[----:B-----5:R-:W-:-:S03]  /*3260*/  FFMA R125, R112, R57, R125 ;  /* 0x00000039707d7223 */ /* 0x020fc6000000007d */
[----:B------:R-:W5:Y:S04]  /*3270*/  LDG.E.CONSTANT R112, desc[UR4][R4.64+0x5e0] ;  /* 0x0005e00404707981 */ /* 0x000f68000c1e9900 */
[----:B------:R-:W5:Y:S04]  /*3280*/  LDG.E.CONSTANT R117, desc[UR4][R4.64+0x51c] ;  /* 0x00051c0404757981 */ /* 0x000f68000c1e9900 */
[----:B------:R-:W5:Y:S01]  /*3290*/  LDG.E.CONSTANT R108, desc[UR4][R4.64+0x6a0] ;  /* 0x0006a004046c7981 */ /* 0x000f62000c1e9900 */
[----:B------:R-:W-:Y:S01]  /*32a0*/  FFMA R123, R114, R25, R123 ;  /* 0x00000019727b7223 */ /* 0x000fe2000000007b */
[----:B---3--:R-:W-:-:S02]  /*32b0*/  FFMA R114, R110, R55, R125 ;  /* 0x000000376e727223 */ /* 0x008fc4000000007d */
[----:B------:R-:W3:Y:S01]  /*32c0*/  LDG.E.CONSTANT R110, desc[UR4][R4.64+0x6a4] ;  /* 0x0006a404046e7981 */ /* 0x000ee2000c1e9900 */
[----:B------:R-:W-:Y:S01]  /*32d0*/  FFMA R125, R116, R29, R123 ;  /* 0x0000001d747d7223 */ /* 0x000fe2000000007b */
[----:B------:R-:W-:Y:S02]  /*32e0*/  FFMA R123, R118, R53, R114 ;  /* 0x00000035767b7223 */ /* 0x000fe40000000072 */
[----:B------:R-:W3:Y:S04]  /*32f0*/  LDG.E.CONSTANT R114, desc[UR4][R4.64+0x5e4] ;  /* 0x0005e40404727981 */ /* 0x000ee8000c1e9900 */
[----:B------:R-:W3:Y:S01]  /*3300*/  LDG.E.CONSTANT R116, desc[UR4][R4.64+0x6a8] ;  /* 0x0006a80404747981 */ /* 0x000ee2000c1e9900 */
[----:B------:R-:W-:Y:S01]  /*3310*/  FFMA R125, R120, R33, R125 ;  /* 0x00000021787d7223 */ /* 0x000fe2000000007d */
[----:B------:R-:W-:Y:S01]  /*3320*/  FADD R92, RZ, R92 ;  /* 0x0000005cff5c7221 */ /* 0x000fe20000000000 */
[----:B------:R-:W-:Y:S01]  /*3330*/  FFMA R115, R115, R22, R104 ;  /* 0x0000001673737223 */ /* 0x000fe20000000068 */
[----:B------:R-:W3:Y:S01]  /*3340*/  LDG.E.CONSTANT R120, desc[UR4][R4.64+0x6bc] ;  /* 0x0006bc0404787981 */ /* 0x000ee2000c1e9900 */
[----:B------:R-:W-:-:S03]  /*3350*/  FFMA R118, R98, R37, R125 ;  /* 0x0000002562767223 */ /* 0x000fc6000000007d */
[----:B------:R-:W3:Y:S04]  /*3360*/  LDG.E.CONSTANT R98, desc[UR4][R4.64+0x6ac] ;  /* 0x0006ac0404627981 */ /* 0x000ee8000c1e9900 */
[----:B------:R-:W3:Y:S01]  /*3370*/  LDG.E.CONSTANT R104, desc[UR4][R4.64+0x5e8] ;  /* 0x0005e80404687981 */ /* 0x000ee2000c1e9900 */
[----:B------:R-:W-:-:S03]  /*3380*/  FFMA R3, R10, R3, R109 ;  /* 0x000000030a037223 */ /* 0x000fc6000000006d */
[----:B------:R-:W3:Y:S01]  /*3390*/  LDG.E.CONSTANT R109, desc[UR4][R4.64+0x3e8] ;  /* 0x0003e804046d7981 */ /* 0x000ee2000c1e9900 */
[----:B------:R-:W-:-:S03]  /*33a0*/  FADD R3, R3, R92 ;  /* 0x0000005c03037221 */ /* 0x000fc60000000000 */
[----:B------:R-:W3:Y:S01]  /*33b0*/  LDG.E.CONSTANT R92, desc[UR4][R4.64+0x6b0] ;  /* 0x0006b004045c7981 */ /* 0x000ee2000c1e9900 */
[----:B------:R-:W-:-:S03]  /*33c0*/  FFMA R123, R102, R51, R123 ;  /* 0x00000033667b7223 */ /* 0x000fc6000000007b */
[----:B------:R-:W3:Y:S01]  /*33d0*/  LDG.E.CONSTANT R102, desc[UR4][R4.64+0x5ec] ;  /* 0x0005ec0404667981 */ /* 0x000ee2000c1e9900 */
[----:B------:R-:W-:-:S03]  /*33e0*/  FFMA R118, R97, R60, R118 ;  /* 0x0000003c61767223 */ /* 0x000fc60000000076 */
[----:B------:R-:W3:Y:S01]  /*33f0*/  LDG.E.CONSTANT R97, desc[UR4][R4.64+0x3e4] ;  /* 0x0003e40404617981 */ /* 0x000ee2000c1e9900 */
[----:B------:R-:W-:-:S04]  /*3400*/  FFMA R118, R113, R58, R118 ;  /* 0x0000003a71767223 */ /* 0x000fc80000000076 */
[----:B------:R-:W-:Y:S02]  /*3410*/  FFMA R118, R111, R56, R118 ;  /* 0x000000386f767223 */ /* 0x000fe40000000076 */
[----:B------:R-:W3:Y:S02]  /*3420*/  LDG.E.CONSTANT R111, desc[UR4][R4.64+0x6b4] ;  /* 0x0006b404046f7981 */ /* 0x000ee4000c1e9900 */
        /* <DEDUP_REMOVED lines=15> */
[----:B----4-:R-:W-:Y:S02]  /*3520*/  FFMA R122, R93, R48, R122 ;  /* 0x000000305d7a7223 */ /* 0x010fe4000000007a */
[----:B------:R-:W4:Y:S01]  /*3530*/  LDG.E.CONSTANT R2, desc[UR4][R4.64+0x6c4] ;  /* 0x0006c40404027981 */ /* 0x000f22000c1e9900 */
[----:B--2---:R-:W-:-:S03]  /*3540*/  FFMA R94, R94, R43, R101 ;  /* 0x0000002b5e5e7223 */ /* 0x004fc60000000065 */
[----:B------:R-:W2:Y:S01]  /*3550*/  LDG.E.CONSTANT R93, desc[UR4][R4.64+0x5f8] ;  /* 0x0005f804045d7981 */ /* 0x000ea2000c1e9900 */
[----:B------:R-:W-:-:S03]  /*3560*/  FFMA R121, R121, R86, R94 ;  /* 0x0000005679797223 */ /* 0x000fc6000000005e */
[----:B------:R-:W2:Y:S01]  /*3570*/  LDG.E.CONSTANT R101, desc[UR4][R4.64+0x6c8] ;  /* 0x0006c80404657981 */ /* 0x000ea2000c1e9900 */
[----:B------:R-:W-:Y:S01]  /*3580*/  FFMA R107, R18, R107, R115 ;  /* 0x0000006b126b7223 */ /* 0x000fe20000000073 */
[----:B------:R-:W-:Y:S02]  /*3590*/  FFMA R119, R119, R0, R122 ;  /* 0x0000000077777223 */ /* 0x000fe4000000007a */
[----:B------:R-:W2:Y:S04]  /*35a0*/  LDG.E.CONSTANT R94, desc[UR4][R4.64+0x5fc] ;  /* 0x0005fc04045e7981 */ /* 0x000ea8000c1e9900 */
[----:B------:R-:W2:Y:S01]  /*35b0*/  LDG.E.CONSTANT R115, desc[UR4][R4.64+0x6cc] ;  /* 0x0006cc0404737981 */ /* 0x000ea2000c1e9900 */
[----:B------:R-:W-:-:S03]  /*35c0*/  FFMA R119, R106, R9, R119 ;  /* 0x000000096a777223 */ /* 0x000fc60000000077 */
[----:B------:R-:W2:Y:S01]  /*35d0*/  LDG.E.CONSTANT R106, desc[UR4][R4.64+0x6d0] ;  /* 0x0006d004046a7981 */ /* 0x000ea2000c1e9900 */
[----:B-----5:R-:W-:-:S03]  /*35e0*/  FFMA R125, R112, R23, R119 ;  /* 0x00000017707d7223 */ /* 0x020fc60000000077 */
[----:B------:R-:W5:Y:S01]  /*35f0*/  LDG.E.CONSTANT R119, desc[UR4][R4.64+0x52c] ;  /* 0x00052c0404777981 */ /* 0x000f62000c1e9900 */
[----:B------:R-:W-:-:S03]  /*3600*/  FFMA R96, R117, R38, R96 ;  /* 0x0000002675607223 */ /* 0x000fc60000000060 */
[----:B------:R-:W5:Y:S01]  /*3610*/  LDG.E.CONSTANT R117, desc[UR4][R4.64+0x600] ;  /* 0x0006000404757981 */ /* 0x000f62000c1e9900 */
[----:B------:R-:W-:-:S03]  /*3620*/  FFMA R121, R108, R77, R121 ;  /* 0x0000004d6c797223 */ /* 0x000fc60000000079 */
[----:B------:R-:W5:Y:S01]  /*3630*/  LDG.E.CONSTANT R108, desc[UR4][R4.64+0x604] ;  /* 0x00060404046c7981 */ /* 0x000f62000c1e9900 */
[----:B---3--:R-:W-:-:S03]  /*3640*/  FFMA R123, R110, R89, R121 ;  /* 0x000000596e7b7223 */ /* 0x008fc60000000079 */
[----:B------:R-:W3:Y:S01]  /*3650*/  LDG.E.CONSTANT R121, desc[UR4][R4.64+0x6d4] ;  /* 0x0006d40404797981 */ /* 0x000ee2000c1e9900 */
[----:B------:R-:W-:Y:S01]  /*3660*/  FFMA R114, R114, R11, R125 ;  /* 0x0000000b72727223 */ /* 0x000fe2000000007d */
[----:B------:R-:W-:Y:S02]  /*3670*/  FFMA R125, R116, R45, R123 ;  /* 0x0000002d747d7223 */ /* 0x000fe4000000007b */
        /* <DEDUP_REMOVED lines=18> */
[----:B------:R-:W-:Y:S01]  /*37a0*/  FFMA R96, R103, R30, R96 ;  /* 0x0000001e67607223 */ /* 0x000fe20000000060 */
[----:B------:R-:W-:-:S02]  /*37b0*/  FFMA R118, R118, R19, R99 ;  /* 0x0000001376767223 */ /* 0x000fc40000000063 */
        /* <DEDUP_REMOVED lines=11> */
[----:B----4-:R-:W-:-:S03]  /*3870*/  FFMA R2, R2, R79, R113 ;  /* 0x0000004f02027223 */ /* 0x010fc60000000071 */
[----:B------:R-:W4:Y:S01]  /*3880*/  LDG.E.CONSTANT R114, desc[UR4][R4.64+0x6f0] ;  /* 0x0006f00404727981 */ /* 0x000f22000c1e9900 */
[----:B--2---:R-:W-:-:S03]  /*3890*/  FFMA R118, R93, R24, R118 ;  /* 0x000000185d767223 */ /* 0x004fc60000000076 */
[----:B------:R-:W2:Y:S01]  /*38a0*/  LDG.E.CONSTANT R113, desc[UR4][R4.64+0x6f4] ;  /* 0x0006f40404717981 */ /* 0x000ea2000c1e9900 */
[----:B------:R-:W-:Y:S01]  /*38b0*/  FFMA R2, R101, R64, R2 ;  /* 0x0000004065027223 */ /* 0x000fe20000000002 */
[----:B------:R-:W-:Y:S02]  /*38c0*/  FFMA R118, R94, R27, R118 ;  /* 0x0000001b5e767223 */ /* 0x000fe40000000076 */
[----:B------:R-:W2:Y:S01]  /*38d0*/  LDG.E.CONSTANT R93, desc[UR4][R4.64+0x61c] ;  /* 0x00061c04045d7981 */ /* 0x000ea2000c1e9900 */
[----:B------:R-:W-:-:S03]  /*38e0*/  FFMA R94, R115, R84, R2 ;  /* 0x00000054735e7223 */ /* 0x000fc60000000002 */
[----:B------:R-:W2:Y:S04]  /*38f0*/  LDG.E.CONSTANT R101, desc[UR4][R4.64+0x6f8] ;  /* 0x0006f80404657981 */ /* 0x000ea8000c1e9900 */
[----:B------:R-:W2:Y:S01]  /*3900*/  LDG.E.CONSTANT R115, desc[UR4][R4.64+0x620] ;  /* 0x0006200404737981 */ /* 0x000ea2000c1e9900 */
[----:B------:R-:W-:-:S03]  /*3910*/  FFMA R116, R106, R87, R94 ;  /* 0x000000576a747223 */ /* 0x000fc6000000005e */
[----:B------:R-:W2:Y:S04]  /*3920*/  LDG.E.CONSTANT R2, desc[UR4][R4.64+0x6fc] ;  /* 0x0006fc0404027981 */ /* 0x000ea8000c1e9900 */
[----:B------:R-:W2:Y:S04]  /*3930*/  LDG.E.CONSTANT R106, desc[UR4][R4.64+0x624] ;  /* 0x00062404046a7981 */ /* 0x000ea8000c1e9900 */
[----:B------:R-:W2:Y:S01]  /*3940*/  LDG.E.CONSTANT R94, desc[UR4][R4.64+0x700] ;  /* 0x00070004045e7981 */ /* 0x000ea2000c1e9900 */
[----:B-----5:R-:W-:-:S03]  /*3950*/  FFMA R119, R119, R22, R96 ;  /* 0x0000001677777223 */ /* 0x020fc60000000060 */
[----:B------:R-:W5:Y:S01]  /*3960*/  LDG.E.CONSTANT R96, desc[UR4][R4.64+0x704] ;  /* 0x0007040404607981 */ /* 0x000f62000c1e9900 */
[----:B------:R-:W-:-:S04]  /*3970*/  FFMA R117, R117, R28, R118 ;  /* 0x0000001c75757223 */ /* 0x000fc80000000076 */
[----:B------:R-:W-:Y:S02]  /*3980*/  FFMA R118, R108, R31, R117 ;  /* 0x0000001f6c767223 */ /* 0x000fe40000000075 */
[----:B------:R-:W5:Y:S04]  /*3990*/  LDG.E.CONSTANT R108, desc[UR4][R4.64+0x628] ;  /* 0x00062804046c7981 */ /* 0x000f68000c1e9900 */
[----:B------:R-:W5:Y:S01]  /*39a0*/  LDG.E.CONSTANT R117, desc[UR4][R4.64+0x538] ;  /* 0x0005380404757981 */ /* 0x000f62000c1e9900 */
[----:B---3--:R-:W-:-:S03]  /*39b0*/  FFMA R121, R121, R88, R116 ;  /* 0x0000005879797223 */ /* 0x008fc60000000074 */
        /* <DEDUP_REMOVED lines=8> */
[----:B------:R-:W3:Y:S04]  /*3a40*/  LDG.E.CONSTANT R92, desc[UR4][R4.64+0x7e8] ;  /* 0x0007e804045c7981 */ /* 0x000ee8000c1e9900 */
[----:B------:R-:W3:Y:S01]  /*3a50*/  LDG.E.CONSTANT R97, desc[UR4][R4.64+0x70c] ;  /* 0x00070c0404617981 */ /* 0x000ee2000c1e9900 */
[----:B------:R-:W-:Y:S01]  /*3a60*/  FFMA R123, R98, R75, R123 ;  /* 0x0000004b627b7223 */ /* 0x000fe2000000007b */
[----:B------:R-:W-:Y:S01]  /*3a70*/  FFMA R121, R112, R36, R121 ;  /* 0x0000002470797223 */ /* 0x000fe20000000079 */
[----:B------:R-:W-:Y:S02]  /*3a80*/  FFMA R98, R10, R99, R109 ;  /* 0x000000630a627223 */ /* 0x000fe4000000006d */
[----:B------:R-:W3:Y:S01]  /*3a90*/  LDG.E.CONSTANT R109, desc[UR4][R4.64+0x934] ;  /* 0x00093404046d7981 */ /* 0x000ee2000c1e9900 */
[----:B------:R-:W-:Y:S01]  /*3aa0*/  FFMA R99, R18, R105, R119 ;  /* 0x0000006912637223 */ /* 0x000fe20000000077 */
[----:B------:R-:W-:Y:S01]  /*3ab0*/  FADD R3, R3, R98 ;  /* 0x0000006203037221 */ /* 0x000fe20000000000 */
[-CC-:B------:R-:W-:Y:S01]  /*3ac0*/  FFMA R98, R107, R91.reuse, R62.reuse ;  /* 0x0000005b6b627223 */ /* 0x180fe2000000003e */
[----:B------:R-:W-:Y:S01]  /*3ad0*/  FFMA R103, R103, R91, R62 ;  /* 0x0000005b67677223 */ /* 0x000fe2000000003e */
[----:B------:R-:W-:Y:S01]  /*3ae0*/  FFMA R99, R14, R102, R99 ;  /* 0x000000660e637223 */ /* 0x000fe20000000063 */
[----:B------:R-:W3:Y:S01]  /*3af0*/  LDG.E.CONSTANT R91, desc[UR4][R4.64+0x7ec] ;  /* 0x0007ec04045b7981 */ /* 0x000ee2000c1e9900 */
[----:B------:R-:W-:-:S03]  /*3b00*/  FFMA R102, R100, R39, R121 ;  /* 0x0000002764667223 */ /* 0x000fc60000000079 */
[----:B------:R-:W3:Y:S04]  /*3b10*/  LDG.E.CONSTANT R100, desc[UR4][R4.64+0x7f0] ;  /* 0x0007f00404647981 */ /* 0x000ee8000c1e9900 */
        /* <DEDUP_REMOVED lines=8> */
[----:B----4-:R-:W-:-:S03]  /*3ba0*/  FFMA R114, R114, R13, R123 ;  /* 0x0000000d72727223 */ /* 0x010fc6000000007b */
[----:B------:R-:W4:Y:S04]  /*3bb0*/  LDG.E.CONSTANT R111, desc[UR4][R4.64+0x714] ;  /* 0x00071404046f7981 */ /* 0x000f28000c1e9900 */
[----:B------:R-:W4:Y:S01]  /*3bc0*/  LDG.E.CONSTANT R102, desc[UR4][R4.64+0x7f8] ;  /* 0x0007f80404667981 */ /* 0x000f22000c1e9900 */
[----:B--2---:R-:W-:-:S03]  /*3bd0*/  FFMA R114, R113, R16, R114 ;  /* 0x0000001071727223 */ /* 0x004fc60000000072 */
[----:B------:R-:W2:Y:S04]  /*3be0*/  LDG.E.CONSTANT R123, desc[UR4][R4.64+0x718] ;  /* 0x00071804047b7981 */ /* 0x000ea8000c1e9900 */
[----:B------:R-:W2:Y:S01]  /*3bf0*/  LDG.E.CONSTANT R104, desc[UR4][R4.64+0x7fc] ;  /* 0x0007fc0404687981 */ /* 0x000ea2000c1e9900 */
[----:B------:R-:W-:Y:S01]  /*3c00*/  FFMA R120, R93, R42, R112 ;  /* 0x0000002a5d787223 */ /* 0x000fe20000000070 */
[----:B------:R-:W-:Y:S02]  /*3c10*/  FFMA R101, R101, R20, R114 ;  /* 0x0000001465657223 */ /* 0x000fe40000000072 */
[----:B------:R-:W2:Y:S01]  /*3c20*/  LDG.E.CONSTANT R93, desc[UR4][R4.64+0x71c] ;  /* 0x00071c04045d7981 */ /* 0x000ea2000c1e9900 */
[----:B------:R-:W-:-:S03]  /*3c30*/  FFMA R125, R115, R44, R120 ;  /* 0x0000002c737d7223 */ /* 0x000fc60000000078 */
[----:B------:R-:W2:Y:S01]  /*3c40*/  LDG.E.CONSTANT R112, desc[UR4][R4.64+0x800] ;  /* 0x0008000404707981 */ /* 0x000ea2000c1e9900 */
[----:B------:R-:W-:-:S03]  /*3c50*/  FFMA R115, R2, R25, R101 ;  /* 0x0000001902737223 */ /* 0x000fc60000000065 */
[----:B------:R-:W2:Y:S01]  /*3c60*/  LDG.E.CONSTANT R101, desc[UR4][R4.64+0x720] ;  /* 0x0007200404657981 */ /* 0x000ea2000c1e9900 */
[----:B------:R-:W-:-:S03]  /*3c70*/  FFMA R106, R106, R47, R125 ;  /* 0x0000002f6a6a7223 */ /* 0x000fc6000000007d */
[----:B------:R-:W2:Y:S01]  /*3c80*/  LDG.E.CONSTANT R113, desc[UR4][R4.64+0x804] ;  /* 0x0008040404717981 */ /* 0x000ea2000c1e9900 */
[----:B------:R-:W-:-:S03]  /*3c90*/  FFMA R125, R94, R29, R115 ;  /* 0x0000001d5e7d7223 */ /* 0x000fc60000000073 */
[----:B------:R-:W2:Y:S01]  /*3ca0*/  LDG.E.CONSTANT R2, desc[UR4][R4.64+0x808] ;  /* 0x0008080404027981 */ /* 0x000ea2000c1e9900 */
[----:B-----5:R-:W-:-:S03]  /*3cb0*/  FFMA R96, R96, R33, R125 ;  /* 0x0000002160607223 */ /* 0x020fc6000000007d */
[----:B------:R-:W5:Y:S04]  /*3cc0*/  LDG.E.CONSTANT R115, desc[UR4][R4.64+0x724] ;  /* 0x0007240404737981 */ /* 0x000f68000c1e9900 */
[----:B------:R-:W5:Y:S04]  /*3cd0*/  LDG.E.CONSTANT R125, desc[UR4][R4.64+0x728] ;  /* 0x00072804047d7981 */ /* 0x000f68000c1e9900 */
[----:B------:R-:W5:Y:S01]  /*3ce0*/  LDG.E.CONSTANT R94, desc[UR4][R4.64+0x80c] ;  /* 0x00080c04045e7981 */ /* 0x000f62000c1e9900 */
[----:B------:R-:W-:Y:S01]  /*3cf0*/  FFMA R106, R108, R21, R106 ;  /* 0x000000156c6a7223 */ /* 0x000fe2000000006a */
[----:B------:R-:W-:-:S02]  /*3d00*/  FFMA R108, R90, R117, R99 ;  /* 0x000000755a6c7223 */ /* 0x000fc40000000063 */
[----:B------:R-:W5:Y:S01]  /*3d10*/  LDG.E.CONSTANT R117, desc[UR4][R4.64+0x63c] ;  /* 0x00063c0404757981 */ /* 0x000f62000c1e9900 */
[----:B---3--:R-:W-:-:S03]  /*3d20*/  FFMA R116, R116, R37, R96 ;  /* 0x0000002574747223 */ /* 0x008fc60000000060 */
[----:B------:R-:W3:Y:S04]  /*3d30*/  LDG.E.CONSTANT R96, desc[UR4][R4.64+0x72c] ;  /* 0x00072c0404607981 */ /* 0x000ee8000c1e9900 */
        /* <DEDUP_REMOVED lines=13> */
[----:B------:R-:W-:-:S04]  /*3e10*/  FFMA R91, R91, R86, R114 ;  /* 0x000000565b5b7223 */ /* 0x000fc80000000072 */
        /* <DEDUP_REMOVED lines=11> */
[----:B----4-:R-:W-:Y:S02]  /*3ed0*/  FFMA R116, R111, R56, R116 ;  /* 0x000000386f747223 */ /* 0x010fe40000000074 */
[----:B------:R-:W4:Y:S01]  /*3ee0*/  LDG.E.CONSTANT R111, desc[UR4][R4.64+0x83c] ;  /* 0x00083c04046f7981 */ /* 0x000f22000c1e9900 */
[----:B------:R-:W-:-:S03]  /*3ef0*/  FFMA R95, R102, R45, R91 ;  /* 0x0000002d665f7223 */ /* 0x000fc6000000005b */
[----:B------:R-:W4:Y:S01]  /*3f00*/  LDG.E.CONSTANT R91, desc[UR4][R4.64+0x824] ;  /* 0x00082404045b7981 */ /* 0x000f22000c1e9900 */
[----:B--2---:R-:W-:-:S03]  /*3f10*/  FFMA R120, R123, R54, R116 ;  /* 0x000000367b787223 */ /* 0x004fc60000000074 */
[----:B------:R-:W2:Y:S01]  /*3f20*/  LDG.E.CONSTANT R116, desc[UR4][R4.64+0x738] ;  /* 0x0007380404747981 */ /* 0x000ea2000c1e9900 */
[----:B------:R-:W-:-:S03]  /*3f30*/  FFMA R103, R104, R71, R95 ;  /* 0x0000004768677223 */ /* 0x000fc6000000005f */
[----:B------:R-:W2:Y:S01]  /*3f40*/  LDG.E.CONSTANT R95, desc[UR4][R4.64+0x93c] ;  /* 0x00093c04045f7981 */ /* 0x000ea2000c1e9900 */
[----:B------:R-:W-:-:S03]  /*3f50*/  FFMA R122, R93, R52, R120 ;  /* 0x000000345d7a7223 */ /* 0x000fc60000000078 */
[----:B------:R-:W2:Y:S01]  /*3f60*/  LDG.E.CONSTANT R104, desc[UR4][R4.64+0x73c] ;  /* 0x00073c0404687981 */ /* 0x000ea2000c1e9900 */
[----:B------:R-:W-:-:S03]  /*3f70*/  FFMA R120, R112, R69, R103 ;  /* 0x0000004570787223 */ /* 0x000fc60000000067 */
[----:B------:R-:W2:Y:S04]  /*3f80*/  LDG.E.CONSTANT R102, desc[UR4][R4.64+0x644] ;  /* 0x0006440404667981 */ /* 0x000ea8000c1e9900 */
[----:B------:R-:W2:Y:S01]  /*3f90*/  LDG.E.CONSTANT R93, desc[UR4][R4.64+0x82c] ;  /* 0x00082c04045d7981 */ /* 0x000ea2000c1e9900 */
[----:B------:R-:W-:Y:S01]  /*3fa0*/  FFMA R122, R101, R50, R122 ;  /* 0x00000032657a7223 */ /* 0x000fe2000000007a */
[----:B------:R-:W-:Y:S02]  /*3fb0*/  FFMA R113, R113, R80, R120 ;  /* 0x0000005071717223 */ /* 0x000fe40000000078 */
[----:B------:R-:W2:Y:S02]  /*3fc0*/  LDG.E.CONSTANT R101, desc[UR4][R4.64+0x830] ;  /* 0x0008300404657981 */ /* 0x000ea4000c1e9900 */
[----:B------:R-:W-:-:S02]  /*3fd0*/  FFMA R113, R2, R83, R113 ;  /* 0x0000005302717223 */ /* 0x000fc40000000071 */
[----:B------:R-:W2:Y:S01]  /*3fe0*/  LDG.E.CONSTANT R2, desc[UR4][R4.64+0x834] ;  /* 0x0008340404027981 */ /* 0x000ea2000c1e9900 */
[----:B-----5:R-:W-:-:S03]  /*3ff0*/  FFMA R124, R115, R48, R122 ;  /* 0x00000030737c7223 */ /* 0x020fc6000000007a */
[----:B------:R-:W5:Y:S04]  /*4000*/  LDG.E.CONSTANT R120, desc[UR4][R4.64+0x740] ;  /* 0x0007400404787981 */ /* 0x000f68000c1e9900 */
[----:B------:R-:W5:Y:S01]  /*4010*/  LDG.E.CONSTANT R122, desc[UR4][R4.64+0x648] ;  /* 0x00064804047a7981 */ /* 0x000f62000c1e9900 */
[----:B------:R-:W-:Y:S01]  /*4020*/  FFMA R125, R125, R0, R124 ;  /* 0x000000007d7d7223 */ /* 0x000fe2000000007c */
[----:B------:R-:W-:Y:S02]  /*4030*/  FFMA R124, R94, R67, R113 ;  /* 0x000000435e7c7223 */ /* 0x000fe40000000071 */
[----:B------:R-:W5:Y:S04]  /*4040*/  LDG.E.CONSTANT R103, desc[UR4][R4.64+0x744] ;  /* 0x0007440404677981 */ /* 0x000f68000c1e9900 */
[----:B------:R-:W5:Y:S04]  /*4050*/  LDG.E.CONSTANT R94, desc[UR4][R4.64+0x64c] ;  /* 0x00064c04045e7981 */ /* 0x000f68000c1e9900 */
[----:B------:R-:W5:Y:S01]  /*4060*/  LDG.E.CONSTANT R112, desc[UR4][R4.64+0x940] ;  /* 0x0009400404707981 */ /* 0x000f62000c1e9900 */
[----:B------:R-:W-:-:S03]  /*4070*/  FFMA R117, R117, R66, R114 ;  /* 0x0000004275757223 */ /* 0x000fc60000000072 */
[----:B------:R-:W5:Y:S01]  /*4080*/  LDG.E.CONSTANT R114, desc[UR4][R4.64+0x74c] ;  /* 0x00074c0404727981 */ /* 0x000f62000c1e9900 */
[----:B---3--:R-:W-:Y:S01]  /*4090*/  FFMA R119, R96, R9, R125 ;  /* 0x0000000960777223 */ /* 0x008fe2000000007d */
[----:B------:R-:W-:Y:S02]  /*40a0*/  FFMA R115, R99, R6, R124 ;  /* 0x0000000663737223 */ /* 0x000fe4000000007c */
[----:B------:R-:W3:Y:S04]  /*40b0*/  LDG.E.CONSTANT R96, desc[UR4][R4.64+0x840] ;  /* 0x0008400404607981 */ /* 0x000ee8000c1e9900 */
[----:B------:R-:W3:Y:S04]  /*40c0*/  LDG.E.CONSTANT R99, desc[UR4][R4.64+0x750] ;  /* 0x0007500404637981 */ /* 0x000ee8000c1e9900 */
[----:B------:R-:W3:Y:S01]  /*40d0*/  LDG.E.CONSTANT R113, desc[UR4][R4.64+0x844] ;  /* 0x0008440404717981 */ /* 0x000ee2000c1e9900 */
[----:B------:R-:W-:-:S03]  /*40e0*/  FFMA R106, R106, R79, R115 ;  /* 0x0000004f6a6a7223 */ /* 0x000fc60000000073 */
[----:B------:R-:W3:Y:S01]  /*40f0*/  LDG.E.CONSTANT R115, desc[UR4][R4.64+0x848] ;  /* 0x0008480404737981 */ /* 0x000ee2000c1e9900 */
[----:B------:R-:W-:-:S04]  /*4100*/  FFMA R108, R10, R121, R108 ;  /* 0x000000790a6c7223 */ /* 0x000fc8000000006c */
[----:B------:R-:W-:Y:S02]  /*4110*/  FADD R3, R3, R108 ;  /* 0x0000006c03037221 */ /* 0x000fe40000000000 */
[----:B------:R-:W3:Y:S01]  /*4120*/  LDG.E.CONSTANT R108, desc[UR4][R4.64+0x654] ;  /* 0x00065404046c7981 */ /* 0x000ee2000c1e9900 */
[----:B------:R-:W-:-:S03]  /*4130*/  FFMA R119, R92, R23, R119 ;  /* 0x000000175c777223 */ /* 0x000fc60000000077 */
[----:B------:R-:W3:Y:S01]  /*4140*/  LDG.E.CONSTANT R92, desc[UR4][R4.64+0x754] ;  /* 0x00075404045c7981 */ /* 0x000ee2000c1e9900 */
[----:B------:R-:W-:-:S03]  /*4150*/  FFMA R97, R97, R64, R106 ;  /* 0x0000004061617223 */ /* 0x000fc6000000006a */
[----:B------:R-:W3:Y:S01]  /*4160*/  LDG.E.CONSTANT R106, desc[UR4][R4.64+0x84c] ;  /* 0x00084c04046a7981 */ /* 0x000ee2000c1e9900 */
[----:B------:R-:W-:Y:S01]  /*4170*/  FFMA R81, R81, R84, R97 ;  /* 0x0000005451517223 */ /* 0x000fe20000000061 */
[----:B------:R-:W-:Y:S02]  /*4180*/  FFMA R124, R98, R43, R109 ;  /* 0x0000002b627c7223 */ /* 0x000fe4000000006d */
        /* <DEDUP_REMOVED lines=9> */
[----:B----4-:R-:W-:-:S03]  /*4220*/  FFMA R91, R91, R88, R100 ;  /* 0x000000585b5b7223 */ /* 0x010fc60000000064 */
[----:B------:R-:W4:Y:S01]  /*4230*/  LDG.E.CONSTANT R100, desc[UR4][R4.64+0x854] ;  /* 0x0008540404647981 */ /* 0x000f22000c1e9900 */
[----:B--2---:R-:W-:Y:S01]  /*4240*/  FFMA R119, R116, R15, R119 ;  /* 0x0000000f74777223 */ /* 0x004fe20000000077 */
[----:B------:R-:W-:Y:S02]  /*4250*/  FFMA R95, R95, R86, R124 ;  /* 0x000000565f5f7223 */ /* 0x000fe4000000007c */
        /* <DEDUP_REMOVED lines=29> */
[----:B---3--:R-:W-:-:S03]  /*4430*/  FFMA R96, R96, R13, R111 ;  /* 0x0000000d60607223 */ /* 0x008fc6000000006f */
[----:B------:R-:W3:Y:S01]  /*4440*/  LDG.E.CONSTANT R109, desc[UR4][R4.64+0x870] ;  /* 0x00087004046d7981 */ /* 0x000ee2000c1e9900 */
[----:B------:R-:W-:-:S03]  /*4450*/  FFMA R119, R99, R28, R114 ;  /* 0x0000001c63777223 */ /* 0x000fc60000000072 */
[----:B------:R-:W3:Y:S04]  /*4460*/  LDG.E.CONSTANT R99, desc[UR4][R4.64+0x770] ;  /* 0x0007700404637981 */ /* 0x000ee8000c1e9900 */
[----:B------:R-:W3:Y:S01]  /*4470*/  LDG.E.CONSTANT R111, desc[UR4][R4.64+0x874] ;  /* 0x00087404046f7981 */ /* 0x000ee2000c1e9900 */
[----:B------:R-:W-:-:S03]  /*4480*/  FFMA R120, R113, R16, R96 ;  /* 0x0000001071787223 */ /* 0x000fc60000000060 */
[----:B------:R-:W3:Y:S04]  /*4490*/  LDG.E.CONSTANT R114, desc[UR4][R4.64+0x774] ;  /* 0x0007740404727981 */ /* 0x000ee8000c1e9900 */
[----:B------:R-:W3:Y:S04]  /*44a0*/  LDG.E.CONSTANT R96, desc[UR4][R4.64+0x950] ;  /* 0x0009500404607981 */ /* 0x000ee8000c1e9900 */
        /* <DEDUP_REMOVED lines=15> */
[----:B----4-:R-:W-:-:S04]  /*45a0*/  FFMA R115, R100, R33, R115 ;  /* 0x0000002164737223 */ /* 0x010fc80000000073 */
[----:B--2---:R-:W-:Y:S02]  /*45b0*/  FFMA R100, R86, R37, R115 ;  /* 0x0000002556647223 */ /* 0x004fe40000000073 */
[----:B------:R-:W2:Y:S01]  /*45c0*/  LDG.E.CONSTANT R86, desc[UR4][R4.64+0x88c] ;  /* 0x00088c0404567981 */ /* 0x000ea2000c1e9900 */
[----:B------:R-:W-:Y:S01]  /*45d0*/  FFMA R101, R104, R57, R101 ;  /* 0x0000003968657223 */ /* 0x000fe20000000065 */
[----:B------:R-:W-:-:S03]  /*45e0*/  FFMA R102, R102, R35, R43 ;  /* 0x0000002366667223 */ /* 0x000fc6000000002b */
[----:B------:R-:W-:Y:S01]  /*45f0*/  FFMA R101, R108, R55, R101 ;  /* 0x000000376c657223 */ /* 0x000fe20000000065 */
[----:B------:R-:W-:Y:S01]  /*4600*/  FFMA R104, R81, R60, R100 ;  /* 0x0000003c51687223 */ /* 0x000fe20000000064 */
[----:B------:R-:W4:Y:S01]  /*4610*/  LDG.E.CONSTANT R43, desc[UR4][R4.64+0x664] ;  /* 0x00066404042b7981 */ /* 0x000f22000c1e9900 */
[----:B------:R-:W-:Y:S01]  /*4620*/  FFMA R91, R91, R36, R102 ;  /* 0x000000245b5b7223 */ /* 0x000fe20000000066 */
[----:B------:R-:W-:Y:S02]  /*4630*/  FFMA R101, R110, R53, R101 ;  /* 0x000000356e657223 */ /* 0x000fe40000000065 */
[----:B------:R-:W4:Y:S01]  /*4640*/  LDG.E.CONSTANT R102, desc[UR4][R4.64+0x890] ;  /* 0x0008900404667981 */ /* 0x000f22000c1e9900 */
[----:B------:R-:W-:-:S03]  /*4650*/  FFMA R104, R93, R58, R104 ;  /* 0x0000003a5d687223 */ /* 0x000fc60000000068 */
[----:B------:R-:W4:Y:S01]  /*4660*/  LDG.E.CONSTANT R81, desc[UR4][R4.64+0x894] ;  /* 0x0008940404517981 */ /* 0x000f22000c1e9900 */
[----:B------:R-:W-:-:S03]  /*4670*/  FFMA R101, R2, R51, R101 ;  /* 0x0000003302657223 */ /* 0x000fc60000000065 */
[----:B------:R-:W4:Y:S04]  /*4680*/  LDG.E.CONSTANT R2, desc[UR4][R4.64+0x668] ;  /* 0x0006680404027981 */ /* 0x000f28000c1e9900 */
        /* <DEDUP_REMOVED lines=15> */
[----:B---3--:R-:W-:Y:S01]  /*4780*/  FFMA R108, R109, R50, R104 ;  /* 0x000000326d6c7223 */ /* 0x008fe20000000068 */
[----:B------:R-:W-:Y:S01]  /*4790*/  FFMA R103, R118, R71, R103 ;  /* 0x0000004776677223 */ /* 0x000fe20000000067 */
        /* <DEDUP_REMOVED lines=17> */
[----:B------:R-:W3:Y:S04]  /*48b0*/  LDG.E.CONSTANT R96, desc[UR4][R4.64+0x8b4] ;  /* 0x0008b40404607981 */ /* 0x000ee8000c1e9900 */
[----:B------:R-:W3:Y:S04]  /*48c0*/  LDG.E.CONSTANT R109, desc[UR4][R4.64+0x96c] ;  /* 0x00096c04046d7981 */ /* 0x000ee8000c1e9900 */
        /* <DEDUP_REMOVED lines=18> */
[----:B------:R-:W3:Y:S04]  /*49f0*/  LDG.E.CONSTANT R121, desc[UR4][R4.64+0x998] ;  /* 0x0009980404797981 */ /* 0x000ee8000c1e9900 */
[----:B------:R-:W3:Y:S04]  /*4a00*/  LDG.E.CONSTANT R62, desc[UR4][R4.64+0x99c] ;  /* 0x00099c04043e7981 */ /* 0x000ee8000c1e9900 */
[----:B------:R-:W3:Y:S01]  /*4a10*/  LDG.E.CONSTANT R98, desc[UR4][R4.64+0x9a4] ;  /* 0x0009a40404627981 */ /* 0x000ee2000c1e9900 */
[----:B--2---:R-:W-:-:S03]  /*4a20*/  FFMA R125, R86, R17, R125 ;  /* 0x00000011567d7223 */ /* 0x004fc6000000007d */
[----:B------:R-:W2:Y:S01]  /*4a30*/  LDG.E.CONSTANT R86, desc[UR4][R4.64+0x9a0] ;  /* 0x0009a00404567981 */ /* 0x000ea2000c1e9900 */
[----:B----4-:R-:W-:Y:S01]  /*4a40*/  FFMA R43, R43, R46, R116 ;  /* 0x0000002e2b2b7223 */ /* 0x010fe20000000074 */
[----:B------:R-:W-:Y:S02]  /*4a50*/  FFMA R102, R102, R19, R125 ;  /* 0x0000001366667223 */ /* 0x000fe4000000007d */
[----:B------:R-:W4:Y:S02]  /*4a60*/  LDG.E.CONSTANT R125, desc[UR4][R4.64+0x680] ;  /* 0x00068004047d7981 */ /* 0x000f24000c1e9900 */
[----:B------:R-:W-:Y:S01]  /*4a70*/  FFMA R102, R81, R12, R102 ;  /* 0x0000000c51667223 */ /* 0x000fe20000000066 */
[----:B------:R-:W-:Y:S02]  /*4a80*/  FFMA R116, R2, R41, R43 ;  /* 0x0000002902747223 */ /* 0x000fe4000000002b */
[----:B------:R-:W4:Y:S01]  /*4a90*/  LDG.E.CONSTANT R2, desc[UR4][R4.64+0x9a8] ;  /* 0x0009a80404027981 */ /* 0x000f22000c1e9900 */
[----:B------:R-:W-:-:S03]  /*4aa0*/  FFMA R100, R100, R73, R123 ;  /* 0x0000004964647223 */ /* 0x000fc6000000007b */
[----:B------:R-:W4:Y:S01]  /*4ab0*/  LDG.E.CONSTANT R43, desc[UR4][R4.64+0x8c0] ;  /* 0x0008c004042b7981 */ /* 0x000f22000c1e9900 */
[----:B-----5:R-:W-:Y:S01]  /*4ac0*/  FFMA R93, R93, R24, R102 ;  /* 0x000000185d5d7223 */ /* 0x020fe20000000066 */
[----:B------:R-:W-:Y:S02]  /*4ad0*/  FFMA R100, R89, R72, R100 ;  /* 0x0000004859647223 */ /* 0x000fe40000000064 */
        /* <DEDUP_REMOVED lines=13> */
[----:B---3--:R-:W-:-:S03]  /*4bb0*/  FFMA R81, R71, R66, R116 ;  /* 0x0000004247517223 */ /* 0x008fc60000000074 */
        /* <DEDUP_REMOVED lines=71> */
[----:B------:R-:W2:Y:S04]  /*5030*/  LDG.E.CONSTANT R29, desc[UR4][R4.64+0x9f8] ;  /* 0x0009f804041d7981 */ /* 0x000ea8000c1e9900 */
[----:B------:R-:W2:Y:S01]  /*5040*/  LDG.E.CONSTANT R86, desc[UR4][R4.64+0x9fc] ;  /* 0x0009fc0404567981 */ /* 0x000ea2000c1e9900 */
[----:B------:R-:W-:-:S03]  /*5050*/  FFMA R121, R98, R33, R121 ;  /* 0x0000002162797223 */ /* 0x000fc60000000079 */
[----:B------:R-:W2:Y:S04]  /*5060*/  LDG.E.CONSTANT R33, desc[UR4][R4.64+0xa00] ;  /* 0x000a000404217981 */ /* 0x000ea8000c1e9900 */
[----:B------:R-:W2:Y:S01]  /*5070*/  LDG.E.CONSTANT R98, desc[UR4][R4.64+0xa1c] ;  /* 0x000a1c0404627981 */ /* 0x000ea2000c1e9900 */
[----:B----4-:R-:W-:-:S03]  /*5080*/  FFMA R106, R2, R37, R121 ;  /* 0x00000025026a7223 */ /* 0x010fc60000000079 */
[----:B------:R-:W4:Y:S01]  /*5090*/  LDG.E.CONSTANT R37, desc[UR4][R4.64+0xa08] ;  /* 0x000a080404257981 */ /* 0x000f22000c1e9900 */
[----:B------:R-:W-:-:S03]  /*50a0*/  FFMA R109, R43, R44, R124 ;  /* 0x0000002c2b6d7223 */ /* 0x000fc6000000007c */
[----:B------:R-:W4:Y:S04]  /*50b0*/  LDG.E.CONSTANT R43, desc[UR4][R4.64+0xa10] ;  /* 0x000a1004042b7981 */ /* 0x000f28000c1e9900 */
[----:B------:R-:W4:Y:S04]  /*50c0*/  LDG.E.CONSTANT R2, desc[UR4][R4.64+0xa14] ;  /* 0x000a140404027981 */ /* 0x000f28000c1e9900 */
[----:B------:R-:W4:Y:S01]  /*50d0*/  LDG.E.CONSTANT R121, desc[UR4][R4.64+0x7cc] ;  /* 0x0007cc0404797981 */ /* 0x000f22000c1e9900 */
[----:B-----5:R-:W-:-:S03]  /*50e0*/  FFMA R109, R94, R47, R109 ;  /* 0x0000002f5e6d7223 */ /* 0x020fc6000000006d */
[----:B------:R-:W5:Y:S01]  /*50f0*/  LDG.E.CONSTANT R94, desc[UR4][R4.64+0xa18] ;  /* 0x000a1804045e7981 */ /* 0x000f62000c1e9900 */
[----:B------:R-:W-:-:S03]  /*5100*/  FFMA R109, R100, R21, R109 ;  /* 0x00000015646d7223 */ /* 0x000fc6000000006d */
[----:B------:R-:W5:Y:S01]  /*5110*/  LDG.E.CONSTANT R100, desc[UR4][R4.64+0x7c4] ;  /* 0x0007c40404647981 */ /* 0x000f62000c1e9900 */
[----:B------:R-:W-:-:S04]  /*5120*/  FFMA R102, R102, R73, R109 ;  /* 0x0000004966667223 */ /* 0x000fc8000000006d */
[----:B------:R-:W-:Y:S02]  /*5130*/  FFMA R102, R45, R72, R102 ;  /* 0x000000482d667223 */ /* 0x000fe40000000066 */
[----:B------:R-:W5:Y:S02]  /*5140*/  LDG.E.CONSTANT R45, desc[UR4][R4.64+0xa20] ;  /* 0x000a2004042d7981 */ /* 0x000f64000c1e9900 */
[----:B---3--:R-:W-:Y:S02]  /*5150*/  FFMA R102, R71, R70, R102 ;  /* 0x0000004647667223 */ /* 0x008fe40000000066 */
[----:B------:R-:W3:Y:S02]  /*5160*/  LDG.E.CONSTANT R71, desc[UR4][R4.64+0xa24] ;  /* 0x000a240404477981 */ /* 0x000ee4000c1e9900 */
[----:B------:R-:W-:Y:S02]  /*5170*/  FFMA R102, R67, R68, R102 ;  /* 0x0000004443667223 */ /* 0x000fe40000000066 */
[----:B------:R-:W3:Y:S02]  /*5180*/  LDG.E.CONSTANT R67, desc[UR4][R4.64+0xa28] ;  /* 0x000a280404437981 */ /* 0x000ee4000c1e9900 */
[----:B------:R-:W-:-:S02]  /*5190*/  FFMA R109, R81, R66, R102 ;  /* 0x00000042516d7223 */ /* 0x000fc40000000066 */
        /* <DEDUP_REMOVED lines=20> */
[-C--:B------:R-:W-:Y:S01]  /*52e0*/  FFMA R79, R104, R59.reuse, R79 ;  /* 0x0000003b684f7223 */ /* 0x080fe2000000004f */
[----:B------:R-:W-:Y:S01]  /*52f0*/  FFMA R109, R110, R59, R109 ;  /* 0x0000003b6e6d7223 */ /* 0x000fe2000000006d */
[----:B------:R-:W-:Y:S01]  /*5300*/  FFMA R106, R91, R50, R106 ;  /* 0x000000325b6a7223 */ /* 0x000fe2000000006a */
[----:B------:R-:W3:Y:S01]  /*5310*/  LDG.E.CONSTANT R110, desc[UR4][R4.64+0x908] ;  /* 0x00090804046e7981 */ /* 0x000ee2000c1e9900 */
[----:B------:R-:W-:-:S03]  /*5320*/  FFMA R79, R108, R57, R79 ;  /* 0x000000396c4f7223 */ /* 0x000fc6000000004f */
[----:B------:R-:W3:Y:S01]  /*5330*/  LDG.E.CONSTANT R50, desc[UR4][R4.64+0xa48] ;  /* 0x000a480404327981 */ /* 0x000ee2000c1e9900 */
[----:B------:R-:W-:Y:S01]  /*5340*/  FFMA R109, R88, R57, R109 ;  /* 0x00000039586d7223 */ /* 0x000fe2000000006d */
[----:B------:R-:W-:Y:S02]  /*5350*/  FFMA R106, R107, R48, R106 ;  /* 0x000000306b6a7223 */ /* 0x000fe4000000006a */
[----:B------:R-:W3:Y:S01]  /*5360*/  LDG.E.CONSTANT R48, desc[UR4][R4.64+0xa4c] ;  /* 0x000a4c0404307981 */ /* 0x000ee2000c1e9900 */
[-C--:B------:R-:W-:Y:S01]  /*5370*/  FFMA R79, R112, R55.reuse, R79 ;  /* 0x00000037704f7223 */ /* 0x080fe2000000004f */
        /* <DEDUP_REMOVED lines=37> */
[----:B------:R0:W3:Y:S01]  /*55d0*/  LDG.E.CONSTANT R105, desc[UR4][R4.64+0xa7c] ;  /* 0x000a7c0404697981 */ /* 0x0000e2000c1e9900 */
[----:B------:R-:W-:Y:S01]  /*55e0*/  FFMA R11, R74, R11, R6 ;  /* 0x0000000b4a0b7223 */ /* 0x000fe20000000006 */
[----:B------:R-:W-:Y:S01]  /*55f0*/  FFMA R97, R97, R41, R122 ;  /* 0x0000002961617223 */ /* 0x000fe2000000007a */
[----:B0-----:R-:W0:Y:S02]  /*5600*/  LDC.64 R4, c[0x0][0x398] ;  /* 0x0000e600ff047b82 */ /* 0x001e240000000a00 */
[----:B------:R-:W-:-:S04]  /*5610*/  FFMA R11, R76, R15, R11 ;  /* 0x0000000f4c0b7223 */ /* 0x000fc8000000000b */
[----:B------:R-:W-:-:S04]  /*5620*/  FFMA R11, R78, R17, R11 ;  /* 0x000000114e0b7223 */ /* 0x000fc8000000000b */
[----:B------:R-:W-:-:S04]  /*5630*/  FFMA R16, R16, R19, R11 ;  /* 0x0000001310107223 */ /* 0x000fc8000000000b */
[----:B------:R-:W-:-:S04]  /*5640*/  FFMA R16, R13, R12, R16 ;  /* 0x0000000c0d107223 */ /* 0x000fc80000000010 */
[----:B------:R-:W-:-:S04]  /*5650*/  FFMA R75, R75, R24, R16 ;  /* 0x000000184b4b7223 */ /* 0x000fc80000000010 */
[----:B------:R-:W-:-:S04]  /*5660*/  FFMA R20, R20, R27, R75 ;  /* 0x0000001b14147223 */ /* 0x000fc8000000004b */
[----:B------:R-:W-:-:S04]  /*5670*/  FFMA R25, R25, R28, R20 ;  /* 0x0000001c19197223 */ /* 0x000fc80000000014 */
[----:B------:R-:W-:-:S04]  /*5680*/  FFMA R62, R62, R31, R25 ;  /* 0x0000001f3e3e7223 */ /* 0x000fc80000000019 */
[----:B--2---:R-:W-:-:S04]  /*5690*/  FFMA R29, R29, R32, R62 ;  /* 0x000000201d1d7223 */ /* 0x004fc8000000003e */
[----:B------:R-:W-:-:S04]  /*56a0*/  FFMA R86, R86, R35, R29 ;  /* 0x0000002356567223 */ /* 0x000fc8000000001d */
[----:B------:R-:W-:-:S04]  /*56b0*/  FFMA R33, R33, R36, R86 ;  /* 0x0000002421217223 */ /* 0x000fc80000000056 */
[----:B------:R-:W-:-:S04]  /*56c0*/  FFMA R92, R92, R39, R33 ;  /* 0x000000275c5c7223 */ /* 0x000fc80000000021 */
[----:B----4-:R-:W-:-:S04]  /*56d0*/  FFMA R92, R37, R40, R92 ;  /* 0x00000028255c7223 */ /* 0x010fc8000000005c */
[----:B------:R-:W-:-:S04]  /*56e0*/  FFMA R92, R99, R42, R92 ;  /* 0x0000002a635c7223 */ /* 0x000fc8000000005c */
[----:B------:R-:W-:-:S04]  /*56f0*/  FFMA R43, R43, R44, R92 ;  /* 0x0000002c2b2b7223 */ /* 0x000fc8000000005c */
[----:B------:R-:W-:-:S04]  /*5700*/  FFMA R43, R2, R47, R43 ;  /* 0x0000002f022b7223 */ /* 0x000fc8000000002b */
[----:B-----5:R-:W-:-:S04]  /*5710*/  FFMA R43, R94, R21, R43 ;  /* 0x000000155e2b7223 */ /* 0x020fc8000000002b */
[----:B------:R-:W-:-:S04]  /*5720*/  FFMA R98, R98, R73, R43 ;  /* 0x0000004962627223 */ /* 0x000fc8000000002b */
[----:B------:R-:W-:-:S04]  /*5730*/  FFMA R98, R45, R72, R98 ;  /* 0x000000482d627223 */ /* 0x000fc80000000062 */
[----:B---3--:R-:W-:-:S04]  /*5740*/  FFMA R98, R71, R70, R98 ;  /* 0x0000004647627223 */ /* 0x008fc80000000062 */
        /* <DEDUP_REMOVED lines=9> */
[----:B------:R-:W-:Y:S01]  /*57e0*/  FFMA R81, R48, R51, R81 ;  /* 0x0000003330517223 */ /* 0x000fe20000000051 */
[----:B------:R-:W-:-:S03]  /*57f0*/  FFMA R111, R118, R46, R111 ;  /* 0x0000002e766f7223 */ /* 0x000fc6000000006f */
[----:B------:R-:W-:Y:S01]  /*5800*/  FFMA R81, R0, R49, R81 ;  /* 0x0000003100517223 */ /* 0x000fe20000000051 */
[-C--:B------:R-:W-:Y:S01]  /*5810*/  FFMA R111, R110, R41.reuse, R111 ;  /* 0x000000296e6f7223 */ /* 0x080fe2000000006f */
[----:B------:R-:W-:Y:S02]  /*5820*/  FFMA R97, R116, R38, R97 ;  /* 0x0000002674617223 */ /* 0x000fe40000000061 */
[----:B------:R-:W-:Y:S01]  /*5830*/  FFMA R81, R114, R46, R81 ;  /* 0x0000002e72517223 */ /* 0x000fe20000000051 */
[----:B------:R-:W-:Y:S01]  /*5840*/  FFMA R111, R102, R38, R111 ;  /* 0x00000026666f7223 */ /* 0x000fe2000000006f */
[----:B------:R-:W-:Y:S01]  /*5850*/  FFMA R77, R112, R30, R77 ;  /* 0x0000001e704d7223 */ /* 0x000fe2000000004d */
[----:B------:R-:W-:Y:S01]  /*5860*/  FFMA R97, R108, R34, R97 ;  /* 0x000000226c617223 */ /* 0x000fe20000000061 */
[----:B------:R-:W-:-:S03]  /*5870*/  FFMA R81, R106, R41, R81 ;  /* 0x000000296a517223 */ /* 0x000fc60000000051 */
[----:B------:R-:W-:Y:S01]  /*5880*/  FFMA R97, R100, R30, R97 ;  /* 0x0000001e64617223 */ /* 0x000fe20000000061 */
[----:B------:R-:W-:Y:S01]  /*5890*/  FFMA R77, R104, R26, R77 ;  /* 0x0000001a684d7223 */ /* 0x000fe2000000004d */
[----:B------:R-:W-:Y:S01]  /*58a0*/  FFMA R81, R96, R38, R81 ;  /* 0x0000002660517223 */ /* 0x000fe20000000051 */
[----:B------:R-:W-:Y:S02]  /*58b0*/  FFMA R84, R84, R34, R111 ;  /* 0x0000002254547223 */ /* 0x000fe4000000006f */
[----:B------:R-:W-:Y:S02]  /*58c0*/  FFMA R77, R88, R22, R77 ;  /* 0x00000016584d7223 */ /* 0x000fe4000000004d */
[----:B------:R-:W-:Y:S01]  /*58d0*/  FFMA R84, R123, R30, R84 ;  /* 0x0000001e7b547223 */ /* 0x000fe20000000054 */
[----:B------:R-:W-:Y:S01]  /*58e0*/  FFMA R82, R82, R26, R97 ;  /* 0x0000001a52527223 */ /* 0x000fe20000000061 */
[----:B------:R-:W-:Y:S01]  /*58f0*/  FFMA R64, R64, R34, R81 ;  /* 0x0000002240407223 */ /* 0x000fe20000000051 */
[----:B------:R-:W-:-:S02]  /*5900*/  FFMA R125, R18, R125, R77 ;  /* 0x0000007d127d7223 */ /* 0x000fc4000000004d */
[----:B------:R-:W-:Y:S01]  /*5910*/  FFMA R121, R121, R22, R82 ;  /* 0x0000001679797223 */ /* 0x000fe20000000052 */
[----:B------:R-:W-:Y:S01]  /*5920*/  FFMA R84, R113, R26, R84 ;  /* 0x0000001a71547223 */ /* 0x000fe20000000054 */
[----:B------:R-:W-:Y:S01]  /*5930*/  FFMA R64, R119, R30, R64 ;  /* 0x0000001e77407223 */ /* 0x000fe20000000040 */
[----:B------:R-:W-:Y:S01]  /*5940*/  FFMA R117, R14, R117, R125 ;  /* 0x000000750e757223 */ /* 0x000fe2000000007d */
[----:B------:R-:W-:Y:S02]  /*5950*/  FFMA R115, R18, R115, R121 ;  /* 0x0000007312737223 */ /* 0x000fe40000000079 */
[----:B------:R-:W-:Y:S01]  /*5960*/  FFMA R64, R109, R26, R64 ;  /* 0x0000001a6d407223 */ /* 0x000fe20000000040 */
[-C--:B------:R-:W-:Y:S01]  /*5970*/  FFMA R103, R103, R22.reuse, R84 ;  /* 0x0000001667677223 */ /* 0x080fe20000000054 */
[----:B------:R-:W-:Y:S01]  /*5980*/  FFMA R107, R90, R107, R117 ;  /* 0x0000006b5a6b7223 */ /* 0x000fe20000000075 */
[----:B------:R-:W-:Y:S01]  /*5990*/  FFMA R101, R14, R101, R115 ;  /* 0x000000650e657223 */ /* 0x000fe20000000073 */
[----:B------:R-:W-:Y:S01]  /*59a0*/  FFMA R64, R95, R22, R64 ;  /* 0x000000165f407223 */ /* 0x000fe20000000040 */
[----:B------:R-:W-:Y:S01]  /*59b0*/  FFMA R69, R18, R69, R103 ;  /* 0x0000004512457223 */ /* 0x000fe20000000067 */
[----:B------:R-:W-:Y:S01]  /*59c0*/  FFMA R0, R10, R93, R107 ;  /* 0x0000005d0a007223 */ /* 0x000fe2000000006b */
[----:B------:R-:W-:Y:S01]  /*59d0*/  FFMA R91, R90, R91, R101 ;  /* 0x0000005b5a5b7223 */ /* 0x000fe20000000065 */
[----:B------:R-:W-:Y:S01]  /*59e0*/  FFMA R18, R18, R89, R64 ;  /* 0x0000005912127223 */ /* 0x000fe20000000040 */
[----:B------:R-:W-:Y:S01]  /*59f0*/  FFMA R69, R14, R87, R69 ;  /* 0x000000570e457223 */ /* 0x000fe20000000045 */
[----:B------:R-:W-:Y:S01]  /*5a00*/  FADD R0, R3, R0 ;  /* 0x0000000003007221 */ /* 0x000fe20000000000 */
[----:B------:R-:W-:Y:S01]  /*5a10*/  FFMA R85, R10, R85, R91 ;  /* 0x000000550a557223 */ /* 0x000fe2000000005b */
[----:B------:R-:W-:Y:S01]  /*5a20*/  FFMA R18, R14, R83, R18 ;  /* 0x000000530e127223 */ /* 0x000fe20000000012 */
[----:B------:R-:W-:-:S02]  /*5a30*/  FFMA R69, R90, R79, R69 ;  /* 0x0000004f5a457223 */ /* 0x000fc40000000045 */
[----:B------:R-:W-:Y:S01]  /*5a40*/  FADD R0, R0, R85 ;  /* 0x0000005500007221 */ /* 0x000fe20000000000 */
[----:B------:R-:W-:Y:S01]  /*5a50*/  FFMA R18, R90, R23, R18 ;  /* 0x000000175a127223 */ /* 0x000fe20000000012 */
[----:B------:R-:W-:Y:S01]  /*5a60*/  FFMA R9, R10, R9, R69 ;  /* 0x000000090a097223 */ /* 0x000fe20000000045 */
[----:B------:R-:W-:Y:S02]  /*5a70*/  IMAD R3, R8, 0xa, R7 ;  /* 0x0000000a08037824 */ /* 0x000fe400078e0207 */
[----:B------:R-:W-:Y:S01]  /*5a80*/  FFMA R105, R10, R105, R18 ;  /* 0x000000690a697223 */ /* 0x000fe20000000012 */
[----:B------:R-:W-:Y:S01]  /*5a90*/  FADD R0, R0, R9 ;  /* 0x0000000900007221 */ /* 0x000fe20000000000 */
[----:B0-----:R-:W-:-:S04]  /*5aa0*/  IMAD.WIDE.U32 R2, R3, 0x4, R4 ;  /* 0x0000000403027825 */ /* 0x001fc800078e0004 */
[----:B------:R-:W-:-:S04]  /*5ab0*/  FADD R0, R0, R105 ;  /* 0x0000006900007221 */ /* 0x000fc80000000000 */
[----:B------:R-:W-:-:S05]  /*5ac0*/  FMUL R5, R0, 0.125 ;  /* 0x3e00000000057820 */ /* 0x000fca0000400000 */
[----:B------:R-:W-:Y:S01]  /*5ad0*/  STG.E desc[UR4][R2.64], R5 ;  /* 0x0000000502007986 */ /* 0x000fe2000c101904 */
[----:B------:R-:W-:Y:S05]  /*5ae0*/  EXIT ;  /* 0x000000000000794d */ /* 0x000fea0003800000 */
.L_x_0:
[----:B------:R-:W-:-:S00]  /*5af0*/  BRA `(.L_x_0) ;  /* 0xfffffffc00fc7947 */ /* 0x000fc0000383ffff */
[----:B------:R-:W-:-:S00]  /*5b00*/  NOP ;  /* 0x0000000000007918 */ /* 0x000fc00000000000 */
[----:B------:R-:W-:-:S00]  /*5b10*/  NOP ;  /* 0x0000000000007918 */ /* 0x000fc00000000000 */
[----:B------:R-:W-:-:S00]  /*5b20*/  NOP ;  /* 0x0000000000007918 */ /* 0x000fc00000000000 */
[----:B------:R-:W-:-:S00]  /*5b30*/  NOP ;  /* 0x0000000000007918 */ /* 0x000fc00000000000 */
[----:B------:R-:W-:-:S00]  /*5b40*/  NOP ;  /* 0x0000000000007918 */ /* 0x000fc00000000000 */
[----:B------:R-:W-:-:S00]  /*5b50*/  NOP ;  /* 0x0000000000007918 */ /* 0x000fc00000000000 */
[----:B------:R-:W-:-:S00]  /*5b60*/  NOP ;  /* 0x0000000000007918 */ /* 0x000fc00000000000 */
[----:B------:R-:W-:-:S00]  /*5b70*/  NOP ;  /* 0x0000000000007918 */ /* 0x000fc00000000000 */
.L_x_13:


//--------------------- .text._Z9k_fc2_optPKfS0_S0_Pfi --------------------------
	.section	.text._Z9k_fc2_optPKfS0_S0_Pfi,"ax",@progbits
	.align	128
        .global         _Z9k_fc2_optPKfS0_S0_Pfi
        .type           _Z9k_fc2_optPKfS0_S0_Pfi,@function
        .size           _Z9k_fc2_optPKfS0_S0_Pfi,(.L_x_14 - _Z9k_fc2_optPKfS0_S0_Pfi)
        .other          _Z9k_fc2_optPKfS0_S0_Pfi,@"STO_CUDA_ENTRY STV_DEFAULT"
_Z9k_fc2_optPKfS0_S0_Pfi:
.text._Z9k_fc2_optPKfS0_S0_Pfi:
[----:B------:R-:W-:Y:S01]  /*0000*/  LDC R1, c[0x0][0x37c] ;  /* 0x0000df00ff017b82 */ /* 0x000fe20000000800 */
[----:B------:R-:W0:Y:S02]  /*0010*/  S2R R0, SR_TID.X ;  /* 0x0000000000007919 */ /* 0x000e240000002100 */
[----:B0-----:R-:W-:-:S13]  /*0020*/  ISETP.GT.U32.AND P0, PT, R0, 0x53, PT ;  /* 0x000000530000780c */ /* 0x001fda0003f04070 */
[----:B------:R-:W-:Y:S05]  /*0030*/  @P0 EXIT ;  /* 0x000000000000094d */ /* 0x000fea0003800000 */
[----:B------:R-:W0:Y:S01]  /*0040*/  S2R R9, SR_CTAID.X ;  /* 0x0000000000097919 */ /* 0x000e220000002500 */
[----:B------:R-:W1:Y:S01]  /*0050*/  LDC.64 R12, c[0x0][0x388] ;  /* 0x0000e200ff0c7b82 */ /* 0x000e620000000a00 */
[----:B------:R-:W2:Y:S07]  /*0060*/  LDCU.64 UR6, c[0x0][0x358] ;  /* 0x00006b00ff0677ac */ /* 0x000eae0008000a00 */
[----:B------:R-:W0:Y:S08]  /*0070*/  LDC.64 R2, c[0x0][0x380] ;  /* 0x0000e000ff027b82 */ /* 0x000e300000000a00 */
[----:B------:R-:W3:Y:S08]  /*0080*/  LDC.64 R4, c[0x0][0x390] ;  /* 0x0000e400ff047b82 */ /* 0x000ef00000000a00 */
[----:B------:R-:W4:Y:S01]  /*0090*/  LDC.64 R6, c[0x0][0x398] ;  /* 0x0000e600ff067b82 */ /* 0x000f220000000a00 */
[----:B-1----:R-:W-:-:S04]  /*00a0*/  IMAD.WIDE.U32 R12, R0, 0x1e0, R12 ;  /* 0x000001e0000c7825 */ /* 0x002fc800078e000c */
[----:B0-----:R-:W-:Y:S01]  /*00b0*/  IMAD.WIDE.U32 R2, R9, 0xf00, R2 ;  /* 0x00000f0009027825 */ /* 0x001fe200078e0002 */
[----:B------:R-:W-:-:S03]  /*00c0*/  IADD3 R10, P1, PT, R12, 0x10, RZ ;  /* 0x000000100c0a7810 */ /* 0x000fc60007f3e0ff */
[----:B------:R-:W-:Y:S01]  /*00d0*/  HFMA2 R14, -RZ, RZ, 0, 0 ;  /* 0x00000000ff0e7431 */ /* 0x000fe200000001ff */
[----:B------:R-:W-:Y:S01]  /*00e0*/  IADD3 R2, P0, PT, R2, 0x10, RZ ;  /* 0x0000001002027810 */ /* 0x000fe20007f1e0ff */
[----:B---3--:R-:W-:Y:S01]  /*00f0*/  IMAD.WIDE.U32 R4, R0, 0x4, R4 ;  /* 0x0000000400047825 */ /* 0x008fe200078e0004 */
[----:B------:R-:W-:Y:S02]  /*0100*/  IADD3.X R12, PT, PT, RZ, R13, RZ, P1, !PT ;  /* 0x0000000dff0c7210 */ /* 0x000fe40000ffe4ff */
[----:B------:R-:W-:Y:S01]  /*0110*/  IADD3.X R3, PT, PT, RZ, R3, RZ, P0, !PT ;  /* 0x00000003ff037210 */ /* 0x000fe200007fe4ff */
[----:B------:R-:W-:Y:S01]  /*0120*/  IMAD.MOV.U32 R13, RZ, RZ, RZ ;  /* 0x000000ffff0d7224 */ /* 0x000fe200078e00ff */
[----:B--2---:R4:W5:Y:S02]  /*0130*/  LDG.E.CONSTANT R11, desc[UR6][R4.64] ;  /* 0x00000006040b7981 */ /* 0x004964000c1e9900 */
[----:B----4-:R-:W-:-:S07]  /*0140*/  IMAD.WIDE.U32 R4, R9, 0xa80, R6 ;  /* 0x00000a8009047825 */ /* 0x010fce00078e0006 */
.L_x_2:
[----:B0-----:R-:W-:Y:S01]  /*0150*/  IMAD.WIDE.U32 R6, R13, 0x1e0, R2 ;  /* 0x000001e00d067825 */ /* 0x001fe200078e0002 */
[----:B------:R-:W-:Y:S01]  /*0160*/  MOV R15, R10 ;  /* 0x0000000a000f7202 */ /* 0x000fe20000000f00 */
[----:B------:R-:W-:Y:S01]  /*0170*/  UMOV UR4, URZ ;  /* 0x000000ff00047c82 */ /* 0x000fe20008000000 */
[----:B------:R-:W-:Y:S01]  /*0180*/  MOV R18, R12 ;  /* 0x0000000c00127202 */ /* 0x000fe20000000f00 */
[----:B------:R-:W-:Y:S01]  /*0190*/  IMAD.MOV.U32 R22, RZ, RZ, R7 ;  /* 0x000000ffff167224 */ /* 0x000fe200078e0007 */
[----:B------:R-:W-:Y:S02]  /*01a0*/  MOV R17, R6 ;  /* 0x0000000600117202 */ /* 0x000fe40000000f00 */
[----:B-----5:R-:W-:-:S07]  /*01b0*/  MOV R21, R11 ;  /* 0x0000000b00157202 */ /* 0x020fce0000000f00 */
.L_x_1:
[----:B------:R-:W-:Y:S01]  /*01c0*/  IMAD.MOV.U32 R8, RZ, RZ, R17 ;  /* 0x000000ffff087224 */ /* 0x000fe200078e0011 */
[----:B------:R-:W-:Y:S01]  /*01d0*/  MOV R9, R22 ;  /* 0x0000001600097202 */ /* 0x000fe20000000f00 */
[----:B------:R-:W-:Y:S01]  /*01e0*/  IMAD.MOV.U32 R7, RZ, RZ, R18 ;  /* 0x000000ffff077224 */ /* 0x000fe200078e0012 */
[----:B------:R-:W-:-:S03]  /*01f0*/  MOV R6, R15 ;  /* 0x0000000f00067202 */ /* 0x000fc60000000f00 */
[----:B------:R-:W2:Y:S04]  /*0200*/  LDG.E.CONSTANT R22, desc[UR6][R8.64+-0x10] ;  /* 0xfffff00608167981 */ /* 0x000ea8000c1e9900 */
[----:B------:R-:W2:Y:S04]  /*0210*/  LDG.E.CONSTANT R23, desc[UR6][R6.64+-0x10] ;  /* 0xfffff00606177981 */ /* 0x000ea8000c1e9900 */
[----:B------:R-:W3:Y:S04]  /*0220*/  LDG.E.CONSTANT R24, desc[UR6][R8.64+-0xc] ;  /* 0xfffff40608187981 */ /* 0x000ee8000c1e9900 */
[----:B------:R-:W3:Y:S04]  /*0230*/  LDG.E.CONSTANT R25, desc[UR6][R6.64+-0xc] ;  /* 0xfffff40606197981 */ /* 0x000ee8000c1e9900 */
[----:B------:R-:W4:Y:S04]  /*0240*/  LDG.E.CONSTANT R19, desc[UR6][R8.64+-0x8] ;  /* 0xfffff80608137981 */ /* 0x000f28000c1e9900 */
[----:B------:R-:W4:Y:S04]  /*0250*/  LDG.E.CONSTANT R20, desc[UR6][R6.64+-0x8] ;  /* 0xfffff80606147981 */ /* 0x000f28000c1e9900 */
[----:B------:R-:W5:Y:S04]  /*0260*/  LDG.E.CONSTANT R16, desc[UR6][R8.64+-0x4] ;  /* 0xfffffc0608107981 */ /* 0x000f68000c1e9900 */
[----:B------:R-:W5:Y:S04]  /*0270*/  LDG.E.CONSTANT R15, desc[UR6][R6.64+-0x4] ;  /* 0xfffffc06060f7981 */ /* 0x000f68000c1e9900 */
[----:B------:R-:W5:Y:S04]  /*0280*/  LDG.E.CONSTANT R17, desc[UR6][R8.64] ;  /* 0x0000000608117981 */ /* 0x000f68000c1e9900 */
[----:B------:R-:W5:Y:S01]  /*0290*/  LDG.E.CONSTANT R18, desc[UR6][R6.64] ;  /* 0x0000000606127981 */ /* 0x000f62000c1e9900 */
[----:B--2---:R-:W-:-:S03]  /*02a0*/  FFMA R23, R22, R23, R21 ;  /* 0x0000001716177223 */ /* 0x004fc60000000015 */
[----:B------:R-:W2:Y:S04]  /*02b0*/  LDG.E.CONSTANT R21, desc[UR6][R8.64+0x4] ;  /* 0x0000040608157981 */ /* 0x000ea8000c1e9900 */
[----:B------:R-:W2:Y:S01]  /*02c0*/  LDG.E.CONSTANT R22, desc[UR6][R6.64+0x4] ;  /* 0x0000040606167981 */ /* 0x000ea2000c1e9900 */
[----:B---3--:R-:W-:-:S03]  /*02d0*/  FFMA R26, R24, R25, R23 ;  /* 0x00000019181a7223 */ /* 0x008fc60000000017 */
[----:B------:R-:W3:Y:S04]  /*02e0*/  LDG.E.CONSTANT R23, desc[UR6][R8.64+0x8] ;  /* 0x0000080608177981 */ /* 0x000ee8000c1e9900 */
[----:B------:R-:W3:Y:S01]  /*02f0*/  LDG.E.CONSTANT R24, desc[UR6][R6.64+0x8] ;  /* 0x0000080606187981 */ /* 0x000ee2000c1e9900 */
[----:B----4-:R-:W-:-:S03]  /*0300*/  FFMA R25, R19, R20, R26 ;  /* 0x0000001413197223 */ /* 0x010fc6000000001a */
[----:B------:R-:W4:Y:S04]  /*0310*/  LDG.E.CONSTANT R19, desc[UR6][R8.64+0xc] ;  /* 0x00000c0608137981 */ /* 0x000f28000c1e9900 */
[----:B------:R-:W4:Y:S01]  /*0320*/  LDG.E.CONSTANT R20, desc[UR6][R6.64+0xc] ;  /* 0x00000c0606147981 */ /* 0x000f22000c1e9900 */
[----:B------:R-:W-:Y:S01]  /*0330*/  UIADD3 UR4, UPT, UPT, UR4, 0x8, URZ ;  /* 0x0000000804047890 */ /* 0x000fe2000fffe0ff */
[----:B-----5:R-:W-:Y:S01]  /*0340*/  FFMA R16, R16, R15, R25 ;  /* 0x0000000f10107223 */ /* 0x020fe20000000019 */
[----:B------:R-:W-:Y:S02]  /*0350*/  IADD3 R15, P1, PT, R6, 0x20, RZ ;  /* 0x00000020060f7810 */ /* 0x000fe40007f3e0ff */
[----:B------:R-:W-:Y:S01]  /*0360*/  UISETP.NE.AND UP0, UPT, UR4, 0x78, UPT ;  /* 0x000000780400788c */ /* 0x000fe2000bf05270 */
[----:B------:R-:W-:Y:S01]  /*0370*/  FFMA R16, R17, R18, R16 ;  /* 0x0000001211107223 */ /* 0x000fe20000000010 */
[----:B------:R-:W-:-:S02]  /*0380*/  IADD3 R17, P0, PT, R8, 0x20, RZ ;  /* 0x0000002008117810 */ /* 0x000fc40007f1e0ff */
[----:B------:R-:W-:Y:S01]  /*0390*/  IADD3.X R18, PT, PT, RZ, R7, RZ, P1, !PT ;  /* 0x00000007ff127210 */ /* 0x000fe20000ffe4ff */
[----:B--2---:R-:W-:Y:S01]  /*03a0*/  FFMA R16, R21, R22, R16 ;  /* 0x0000001615107223 */ /* 0x004fe20000000010 */
[----:B------:R-:W-:-:S03]  /*03b0*/  IADD3.X R22, PT, PT, RZ, R9, RZ, P0, !PT ;  /* 0x00000009ff167210 */ /* 0x000fc600007fe4ff */
[----:B---3--:R-:W-:-:S04]  /*03c0*/  FFMA R16, R23, R24, R16 ;  /* 0x0000001817107223 */ /* 0x008fc80000000010 */
[----:B----4-:R-:W-:Y:S01]  /*03d0*/  FFMA R21, R19, R20, R16 ;  /* 0x0000001413157223 */ /* 0x010fe20000000010 */
[----:B------:R-:W-:Y:S06]  /*03e0*/  BRA.U UP0, `(.L_x_1) ;  /* 0xfffffffd00747547 */ /* 0x000fec000b83ffff */
[C---:B------:R-:W-:Y:S01]  /*03f0*/  IMAD R7, R13.reuse, 0x54, R0 ;  /* 0x000000540d077824 */ /* 0x040fe200078e0200 */
[----:B------:R-:W-:Y:S01]  /*0400*/  IADD3 R13, PT, PT, R13, 0x1, RZ ;  /* 0x000000010d0d7810 */ /* 0x000fe20007ffe0ff */
[----:B------:R-:W-:Y:S02]  /*0410*/  FADD R14, R21, R14 ;  /* 0x0000000e150e7221 */ /* 0x000fe40000000000 */
[----:B------:R-:W-:Y:S01]  /*0420*/  IMAD.WIDE.U32 R6, R7, 0x4, R4 ;  /* 0x0000000407067825 */ /* 0x000fe200078e0004 */
[----:B------:R-:W-:Y:S02]  /*0430*/  ISETP.NE.AND P1, PT, R13, 0x8, PT ;  /* 0x000000080d00780c */ /* 0x000fe40003f25270 */
[C---:B------:R-:W-:Y:S02]  /*0440*/  FSET.BF.GE.AND R9, R14.reuse, 1, PT ;  /* 0x3f8000000e09780a */ /* 0x040fe40003806000 */
[----:B------:R-:W-:-:S03]  /*0450*/  FSETP.GE.AND P0, PT, R14, 1, PT ;  /* 0x3f8000000e00780b */ /* 0x000fc60003f06000 */
[----:B------:R0:W-:Y:S01]  /*0460*/  STG.E desc[UR6][R6.64], R9 ;  /* 0x0000000906007986 */ /* 0x0001e2000c101906 */
[----:B------:R-:W-:-:S05]  /*0470*/  FSEL R14, R14, RZ, !P0 ;  /* 0x000000ff0e0e7208 */ /* 0x000fca0004000000 */
[----:B------:R-:W-:Y:S05]  /*0480*/  @P1 BRA `(.L_x_2) ;  /* 0xfffffffc00301947 */ /* 0x000fea000383ffff */
[----:B------:R-:W-:Y:S05]  /*0490*/  EXIT ;  /* 0x000000000000794d */ /* 0x000fea0003800000 */
.L_x_3:
        /* <DEDUP_REMOVED lines=14> */
.L_x_14:


//--------------------- .text._Z9k_fc1_optPKfS0_S0_Pfi --------------------------
	.section	.text._Z9k_fc1_optPKfS0_S0_Pfi,"ax",@progbits
	.align	128
        .global         _Z9k_fc1_optPKfS0_S0_Pfi
        .type           _Z9k_fc1_optPKfS0_S0_Pfi,@function
        .size           _Z9k_fc1_optPKfS0_S0_Pfi,(.L_x_15 - _Z9k_fc1_optPKfS0_S0_Pfi)
        .other          _Z9k_fc1_optPKfS0_S0_Pfi,@"STO_CUDA_ENTRY STV_DEFAULT"
_Z9k_fc1_optPKfS0_S0_Pfi:
.text._Z9k_fc1_optPKfS0_S0_Pfi:
        /* <DEDUP_REMOVED lines=21> */
.L_x_5:
[----:B0-----:R-:W-:Y:S01]  /*0150*/  IMAD.WIDE.U32 R6, R13, 0x400, R2 ;  /* 0x000004000d067825 */ /* 0x001fe200078e0002 */
[----:B------:R-:W-:Y:S01]  /*0160*/  MOV R15, R10 ;  /* 0x0000000a000f7202 */ /* 0x000fe20000000f00 */
[----:B------:R-:W-:Y:S01]  /*0170*/  UMOV UR4, URZ ;  /* 0x000000ff00047c82 */ /* 0x000fe20008000000 */
[----:B------:R-:W-:Y:S01]  /*0180*/  MOV R18, R12 ;  /* 0x0000000c00127202 */ /* 0x000fe20000000f00 */
[----:B------:R-:W-:Y:S01]  /*0190*/  IMAD.MOV.U32 R22, RZ, RZ, R7 ;  /* 0x000000ffff167224 */ /* 0x000fe200078e0007 */
[----:B------:R-:W-:Y:S02]  /*01a0*/  MOV R17, R6 ;  /* 0x0000000600117202 */ /* 0x000fe40000000f00 */
[----:B-----5:R-:W-:-:S07]  /*01b0*/  MOV R21, R11 ;  /* 0x0000000b00157202 */ /* 0x020fce0000000f00 */
.L_x_4:
        /* <DEDUP_REMOVED lines=46> */
.L_x_6:
        /* <DEDUP_REMOVED lines=14> */
.L_x_15:


//--------------------- .text._Z20k_conv2_max_parallelPKfPfi --------------------------
	.section	.text._Z20k_conv2_max_parallelPKfPfi,"ax",@progbits
	.align	128
        .global         _Z20k_conv2_max_parallelPKfPfi
        .type           _Z20k_conv2_max_parallelPKfPfi,@function
        .size           _Z20k_conv2_max_parallelPKfPfi,(.L_x_16 - _Z20k_conv2_max_parallelPKfPfi)
        .other          _Z20k_conv2_max_parallelPKfPfi,@"STO_CUDA_ENTRY STV_DEFAULT"
_Z20k_conv2_max_parallelPKfPfi:
.text._Z20k_conv2_max_parallelPKfPfi:
[----:B------:R-:W-:Y:S01]  /*0000*/  LDC R1, c[0x0][0x37c] ;  /* 0x0000df00ff017b82 */ /* 0x000fe20000000800 */
[----:B------:R-:W0:Y:S01]  /*0010*/  S2R R0, SR_TID.X ;  /* 0x0000000000007919 */ /* 0x000e220000002100 */
[----:B------:R-:W1:Y:S01]  /*0020*/  LDCU.64 UR4, c[0x0][0x380] ;  /* 0x00007000ff0477ac */ /* 0x000e620008000a00 */
[----:B------:R-:W2:Y:S01]  /*0030*/  S2R R2, SR_CTAID.X ;  /* 0x0000000000027919 */ /* 0x000ea20000002500 */
[----:B------:R-:W3:Y:S01]  /*0040*/  LDCU.64 UR6, c[0x0][0x358] ;  /* 0x00006b00ff0677ac */ /* 0x000ee20008000a00 */
[----:B0-----:R-:W-:-:S04]  /*0050*/  IMAD.WIDE.U32 R4, R0, 0x4, RZ ;  /* 0x0000000400047825 */ /* 0x001fc800078e00ff */
[----:B--2---:R-:W-:-:S03]  /*0060*/  IMAD.WIDE.U32 R4, R2, 0x6c00, R4 ;  /* 0x00006c0002047825 */ /* 0x004fc600078e0004 */
[----:B-1----:R-:W-:-:S04]  /*0070*/  IADD3 R4, P0, PT, R4, UR4, RZ ;  /* 0x0000000404047c10 */ /* 0x002fc8000ff1e0ff */
[----:B------:R-:W-:-:S05]  /*0080*/  IADD3.X R5, PT, PT, R5, UR5, RZ, P0, !PT ;  /* 0x0000000505057c10 */ /* 0x000fca00087fe4ff */
[----:B---3--:R-:W2:Y:S04]  /*0090*/  LDG.E.CONSTANT R8, desc[UR6][R4.64] ;  /* 0x0000000604087981 */ /* 0x008ea8000c1e9900 */
[----:B------:R-:W3:Y:S04]  /*00a0*/  LDG.E.CONSTANT R10, desc[UR6][R4.64+0x400] ;  /* 0x00040006040a7981 */ /* 0x000ee8000c1e9900 */
[----:B------:R-:W4:Y:S01]  /*00b0*/  LDG.E.CONSTANT R12, desc[UR6][R4.64+0x800] ;  /* 0x00080006040c7981 */ /* 0x000f22000c1e9900 */
[----:B------:R-:W-:Y:S01]  /*00c0*/  MOV R163, 0x400 ;  /* 0x0000040000a37802 */ /* 0x000fe20000000f00 */
[----:B------:R-:W-:Y:S01]  /*00d0*/  UMOV UR4, 0x800 ;  /* 0x0000080000047882 */ /* 0x000fe20000000000 */
[----:B------:R-:W-:Y:S01]  /*00e0*/  IADD3 R11, P0, PT, R4, 0x800, RZ ;  /* 0x00000800040b7810 */ /* 0x000fe20007f1e0ff */
[----:B------:R-:W0:Y:S03]  /*00f0*/  S2R R6, SR_CgaCtaId ;  /* 0x0000000000067919 */ /* 0x000e260000008800 */
[----:B------:R-:W-:-:S02]  /*0100*/  IADD3.X R14, PT, PT, RZ, R5, RZ, P0, !PT ;  /* 0x00000005ff0e7210 */ /* 0x000fc400007fe4ff */
[----:B0-----:R-:W-:-:S04]  /*0110*/  LEA R163, R6, R163, 0x18 ;  /* 0x000000a306a37211 */ /* 0x001fc800078ec0ff */
[----:B------:R-:W-:-:S04]  /*0120*/  LEA R3, R0, R163, 0x2 ;  /* 0x000000a300037211 */ /* 0x000fc800078e10ff */
[----:B------:R-:W-:Y:S01]  /*0130*/  IADD3 R6, PT, PT, R3, 0x800, RZ ;  /* 0x0000080003067810 */ /* 0x000fe20007ffe0ff */
[----:B--2---:R0:W-:Y:S04]  /*0140*/  STS [R3], R8 ;  /* 0x0000000803007388 */ /* 0x0041e80000000800 */
[----:B---3--:R0:W-:Y:S04]  /*0150*/  STS [R3+0x400], R10 ;  /* 0x0004000a03007388 */ /* 0x0081e80000000800 */
[----:B----4-:R0:W-:Y:S02]  /*0160*/  STS [R3+0x800], R12 ;  /* 0x0008000c03007388 */ /* 0x0101e40000000800 */
.L_x_7:
[----:B------:R-:W-:Y:S02]  /*0170*/  MOV R4, R11 ;  /* 0x0000000b00047202 */ /* 0x000fe40000000f00 */
[----:B------:R-:W-:-:S05]  /*0180*/  MOV R5, R14 ;  /* 0x0000000e00057202 */ /* 0x000fca0000000f00 */
[----:B0-----:R-:W2:Y:S04]  /*0190*/  LDG.E.CONSTANT R3, desc[UR6][R4.64+0x400] ;  /* 0x0004000604037981 */ /* 0x001ea8000c1e9900 */
[----:B-1----:R-:W3:Y:S04]  /*01a0*/  LDG.E.CONSTANT R7, desc[UR6][R4.64+0x800] ;  /* 0x0008000604077981 */ /* 0x002ee8000c1e9900 */
[----:B------:R-:W4:Y:S04]  /*01b0*/  LDG.E.CONSTANT R8, desc[UR6][R4.64+0xc00] ;  /* 0x000c000604087981 */ /* 0x000f28000c1e9900 */
[----:B------:R-:W5:Y:S01]  /*01c0*/  LDG.E.CONSTANT R9, desc[UR6][R4.64+0x1000] ;  /* 0x0010000604097981 */ /* 0x000f62000c1e9900 */
[----:B------:R-:W-:Y:S01]  /*01d0*/  MOV R10, R6 ;  /* 0x00000006000a7202 */ /* 0x000fe20000000f00 */
[----:B------:R-:W-:Y:S01]  /*01e0*/  UIADD3 UR4, UPT, UPT, UR4, 0x1000, URZ ;  /* 0x0000100004047890 */ /* 0x000fe2000fffe0ff */
[----:B------:R-:W-:-:S03]  /*01f0*/  IADD3 R11, P0, PT, R4, 0x1000, RZ ;  /* 0x00001000040b7810 */ /* 0x000fc60007f1e0ff */
[----:B------:R-:W-:Y:S01]  /*0200*/  UISETP.NE.AND UP0, UPT, UR4, 0x6800, UPT ;  /* 0x000068000400788c */ /* 0x000fe2000bf05270 */
[----:B------:R-:W-:Y:S01]  /*0210*/  IADD3.X R14, PT, PT, RZ, R5, RZ, P0, !PT ;  /* 0x00000005ff0e7210 */ /* 0x000fe200007fe4ff */
[----:B--2---:R0:W-:Y:S04]  /*0220*/  STS [R6+0x400], R3 ;  /* 0x0004000306007388 */ /* 0x0041e80000000800 */
[----:B---3--:R1:W-:Y:S04]  /*0230*/  STS [R10+0x800], R7 ;  /* 0x000800070a007388 */ /* 0x0083e80000000800 */
[----:B----4-:R1:W-:Y:S01]  /*0240*/  STS [R10+0xc00], R8 ;  /* 0x000c00080a007388 */ /* 0x0103e20000000800 */
[----:B0-----:R-:W-:-:S03]  /*0250*/  IADD3 R6, PT, PT, R6, 0x1000, RZ ;  /* 0x0000100006067810 */ /* 0x001fc60007ffe0ff */
[----:B-----5:R1:W-:Y:S01]  /*0260*/  STS [R10+0x1000], R9 ;  /* 0x001000090a007388 */ /* 0x0203e20000000800 */
[----:B------:R-:W-:Y:S05]  /*0270*/  BRA.U UP0, `(.L_x_7) ;  /* 0xfffffffd00bc7547 */ /* 0x000fea000b83ffff */
[----:B------:R-:W-:Y:S01]  /*0280*/  SHF.R.U32.HI R3, RZ, 0x4, R0 ;  /* 0x00000004ff037819 */ /* 0x000fe20000011600 */
[----:B------:R-:W-:Y:S01]  /*0290*/  UMOV UR4, 0x270 ;  /* 0x0000027000047882 */ /* 0x000fe20000000000 */
[----:B------:R-:W-:Y:S01]  /*02a0*/  BAR.SYNC.DEFER_BLOCKING 0x0 ;  /* 0x0000000000007b1d */ /* 0x000fe20000010000 */
[----:B-1----:R-:W-:Y:S01]  /*02b0*/  HFMA2 R7, -RZ, RZ, 0, 0 ;  /* 0x00000000ff077431 */ /* 0x002fe200000001ff */
[----:B------:R-:W-:Y:S01]  /*02c0*/  CS2R R8, SRZ ;  /* 0x0000000000087805 */ /* 0x000fe2000001ff00 */
[----:B------:R-:W-:Y:S01]  /*02d0*/  IMAD R3, R3, 0x96, RZ ;  /* 0x0000009603037824 */ /* 0x000fe200078e02ff */
[----:B------:R-:W-:Y:S02]  /*02e0*/  CS2R R10, SRZ ;  /* 0x00000000000a7805 */ /* 0x000fe4000001ff00 */
[----:B------:R-:W0:Y:S02]  /*02f0*/  LDCU.64 UR8, c[0x0][0x388] ;  /* 0x00007100ff0877ac */ /* 0x000e240008000a00 */
[----:B------:R-:W-:-:S04]  /*0300*/  LEA R162, R3, UR4, 0x2 ;  /* 0x0000000403a27c11 */ /* 0x000fc8000f8e10ff */
[----:B------:R1:W2:Y:S08]  /*0310*/  LDC R161, c[0x3][R162+0x64] ;  /* 0x00c01900a2a17b82 */ /* 0x0002b00000000800 */
[----:B------:R1:W3:Y:S08]  /*0320*/  LDC R160, c[0x3][R162+0x1f4] ;  /* 0x00c07d00a2a07b82 */ /* 0x0002f00000000800 */
[----:B------:R1:W4:Y:S08]  /*0330*/  LDC R159, c[0x3][R162+0x4] ;  /* 0x00c00100a29f7b82 */ /* 0x0003300000000800 */
[----:B------:R1:W0:Y:S08]  /*0340*/  LDC R158, c[0x3][R162+0x1fc] ;  /* 0x00c07f00a29e7b82 */ /* 0x0002300000000800 */
[----:B------:R1:W0:Y:S08]  /*0350*/  LDC R157, c[0x3][R162+0x138] ;  /* 0x00c04e00a29d7b82 */ /* 0x0002300000000800 */
[----:B------:R1:W0:Y:S08]  /*0360*/  LDC R156, c[0x3][R162+0x21c] ;  /* 0x00c08700a29c7b82 */ /* 0x0002300000000800 */
[----:B------:R1:W0:Y:S08]  /*0370*/  LDC R3, c[0x3][R162+0x1d0] ;  /* 0x00c07400a2037b82 */ /* 0x0002300000000800 */
[----:B------:R1:W0:Y:S08]  /*0380*/  LDC R4, c[0x3][R162+0xa8] ;  /* 0x00c02a00a2047b82 */ /* 0x0002300000000800 */
[----:B------:R1:W0:Y:S08]  /*0390*/  LDC R5, c[0x3][R162+0x1f0] ;  /* 0x00c07c00a2057b82 */ /* 0x0002300000000800 */
[----:B------:R1:W0:Y:S08]  /*03a0*/  LDC R6, c[0x3][R162+0x254] ;  /* 0x00c09500a2067b82 */ /* 0x0002300000000800 */
[----:B------:R1:W0:Y:S08]  /*03b0*/  LDC.64 R102, c[0x3][R162+0xc8] ;  /* 0x00c03200a2667b82 */ /* 0x0002300000000a00 */
        /* <DEDUP_REMOVED lines=44> */
[----:B--234-:R1:W0:Y:S02]  /*0680*/  LDC.64 R12, c[0x3][R162+0x108] ;  /* 0x00c04200a20c7b82 */ /* 0x01c2240000000a00 */
.L_x_8:
[--C-:B--2---:R-:W-:Y:S01]  /*0690*/  SHF.R.U32.HI R104, RZ, 0x1, R0.reuse ;  /* 0x00000001ff687819 */ /* 0x104fe20000011600 */
[----:B------:R-:W-:Y:S01]  /*06a0*/  UMOV UR4, 0x27f0 ;  /* 0x000027f000047882 */ /* 0x000fe20000000000 */
[----:B------:R-:W-:Y:S01]  /*06b0*/  SHF.R.U32.HI R132, RZ, 0x4, R0 ;  /* 0x00000004ff847819 */ /* 0x000fe20000011600 */
[----:B------:R-:W2:Y:S01]  /*06c0*/  LDC R131, c[0x3][R162] ;  /* 0x00c00000a2837b82 */ /* 0x000ea20000000800 */
[----:B------:R-:W-:Y:S01]  /*06d0*/  LOP3.LUT R107, R104, 0x6, RZ, 0xc0, !PT ;  /* 0x00000006686b7812 */ /* 0x000fe200078ec0ff */
[----:B------:R-:W-:Y:S01]  /*06e0*/  IMAD R104, R8, 0xd80, R163 ;  /* 0x00000d8008687824 */ /* 0x000fe200078e02a3 */
[----:B------:R-:W-:Y:S02]  /*06f0*/  LEA R132, R132, UR4, 0x2 ;  /* 0x0000000484847c11 */ /* 0x000fe4000f8e10ff */
[----:B------:R-:W-:Y:S01]  /*0700*/  SHF.L.U32 R105, R0, 0x3, RZ ;  /* 0x0000000300697819 */ /* 0x000fe200000006ff */
[----:B------:R-:W-:Y:S02]  /*0710*/  IMAD R104, R107, 0x30, R104 ;  /* 0x000000306b687824 */ /* 0x000fe400078e0268 */
[----:B------:R-:W3:Y:S01]  /*0720*/  LDC R130, c[0x3][R162+0x12c] ;  /* 0x00c04b00a2827b82 */ /* 0x000ee20000000800 */
[----:B------:R-:W-:-:S04]  /*0730*/  LOP3.LUT R105, R105, 0x18, RZ, 0xc0, !PT ;  /* 0x0000001869697812 */ /* 0x000fc800078ec0ff */
[----:B------:R-:W-:-:S03]  /*0740*/  IADD3 R164, PT, PT, R104, R105, RZ ;  /* 0x0000006968a47210 */ /* 0x000fc60007ffe0ff */
[----:B------:R-:W2:Y:S02]  /*0750*/  LDC R132, c[0x3][R132] ;  /* 0x00c0000084847b82 */ /* 0x000ea40000000800 */
[----:B------:R-:W2:Y:S04]  /*0760*/  LDS.64 R110, [R164] ;  /* 0x00000000a46e7984 */ /* 0x000ea80000000a00 */
[----:B------:R-:W4:Y:S02]  /*0770*/  LDS.64 R114, [R164+0x240] ;  /* 0x00024000a4727984 */ /* 0x000f240000000a00 */
[----:B------:R-:W5:Y:S02]  /*0780*/  LDC R128, c[0x3][R162+0x1f8] ;  /* 0x00c07e00a2807b82 */ /* 0x000f640000000800 */
[----:B------:R-:W0:Y:S04]  /*0790*/  LDS.64 R120, [R164+0x480] ;  /* 0x00048000a4787984 */ /* 0x000e280000000a00 */
[----:B------:R-:W3:Y:S02]  /*07a0*/  LDS.64 R108, [R164+0x6c0] ;  /* 0x0006c000a46c7984 */ /* 0x000ee40000000a00 */
[----:B------:R-:W1:Y:S02]  /*07b0*/  LDC R153, c[0x3][R162+0x1d4] ;  /* 0x00c07500a2997b82 */ /* 0x000e640000000800 */
[----:B------:R-:W5:Y:S04]  /*07c0*/  LDS.64 R104, [R164+0x900] ;  /* 0x00090000a4687984 */ /* 0x000f680000000a00 */
[----:B------:R-:W1:Y:S02]  /*07d0*/  LDS.64 R116, [R164+0xb40] ;  /* 0x000b4000a4747984 */ /* 0x000e640000000a00 */
[----:B------:R-:W1:Y:S02]  /*07e0*/  LDC.64 R140, c[0x3][R162+0x238] ;  /* 0x00c08e00a28c7b82 */ /* 0x000e640000000a00 */
[----:B------:R-:W1:Y:S04]  /*07f0*/  LDS.64 R112, [R164+0x8] ;  /* 0x00000800a4707984 */ /* 0x000e680000000a00 */
[----:B------:R-:W1:Y:S02]  /*0800*/  LDS.64 R126, [R164+0x248] ;  /* 0x00024800a47e7984 */ /* 0x000e640000000a00 */
[----:B------:R-:W1:Y:S02]  /*0810*/  LDC.64 R144, c[0x3][R162+0x48] ;  /* 0x00c01200a2907b82 */ /* 0x000e640000000a00 */
[----:B------:R-:W1:Y:S04]  /*0820*/  LDS.64 R118, [R164+0x488] ;  /* 0x00048800a4767984 */ /* 0x000e680000000a00 */
[----:B------:R-:W1:Y:S02]  /*0830*/  LDS.64 R122, [R164+0x6c8] ;  /* 0x0006c800a47a7984 */ /* 0x000e640000000a00 */
[----:B------:R-:W1:Y:S02]  /*0840*/  LDC R149, c[0x3][R162+0xac] ;  /* 0x00c02b00a2957b82 */ /* 0x000e640000000800 */
[----:B------:R-:W1:Y:S04]  /*0850*/  LDS.64 R124, [R164+0x908] ;  /* 0x00090800a47c7984 */ /* 0x000e680000000a00 */
[----:B------:R-:W-:Y:S01]  /*0860*/  LDS.64 R138, [R164+0xbe0] ;  /* 0x000be000a48a7984 */ /* 0x000fe20000000a00 */
[----:B--2---:R-:W-:Y:S01]  /*0870*/  FFMA R110, R110, R131, R132 ;  /* 0x000000836e6e7223 */ /* 0x004fe20000000084 */
[----:B------:R-:W2:Y:S03]  /*0880*/  LDC.64 R142, c[0x3][R162+0x110] ;  /* 0x00c04400a28e7b82 */ /* 0x000ea60000000a00 */
[----:B----4-:R-:W-:-:S04]  /*0890*/  FFMA R107, R161, R114, R110 ;  /* 0x00000072a16b7223 */ /* 0x010fc8000000006e */
[----:B0-----:R-:W-:Y:S01]  /*08a0*/  FFMA R107, R102, R120, R107 ;  /* 0x00000078666b7223 */ /* 0x001fe2000000006b */
[----:B------:R-:W0:Y:S03]  /*08b0*/  LDC.64 R146, c[0x3][R162+0x1d8] ;  /* 0x00c07600a2927b82 */ /* 0x000e260000000a00 */
[----:B---3--:R-:W-:-:S04]  /*08c0*/  FFMA R107, R108, R130, R107 ;  /* 0x000000826c6b7223 */ /* 0x008fc8000000006b */
[----:B-----5:R-:W-:Y:S01]  /*08d0*/  FFMA R107, R100, R104, R107 ;  /* 0x00000068646b7223 */ /* 0x020fe2000000006b */
[----:B------:R-:W-:Y:S01]  /*08e0*/  FFMA R104, R131, R111, R132 ;  /* 0x0000006f83687223 */ /* 0x000fe20000000084 */
[----:B------:R-:W3:Y:S02]  /*08f0*/  LDC.64 R150, c[0x3][R162+0xb0] ;  /* 0x00c02c00a2967b82 */ /* 0x000ee40000000a00 */
[----:B-1----:R-:W-:Y:S01]  /*0900*/  FFMA R116, R160, R116, R107 ;  /* 0x00000074a0747223 */ /* 0x002fe2000000006b */
[----:B------:R-:W-:Y:S01]  /*0910*/  FFMA R129, R161, R115, R104 ;  /* 0x00000073a1817223 */ /* 0x000fe20000000068 */
[----:B------:R-:W1:Y:S02]  /*0920*/  LDS.64 R106, [R164+0xb48] ;  /* 0x000b4800a46a7984 */ /* 0x000e640000000a00 */
[----:B------:R-:W-:Y:S01]  /*0930*/  FFMA R111, R159, R111, R116 ;  /* 0x0000006f9f6f7223 */ /* 0x000fe20000000074 */
[----:B------:R-:W-:Y:S01]  /*0940*/  FFMA R129, R102, R121, R129 ;  /* 0x0000007966817223 */ /* 0x000fe20000000081 */
[----:B------:R-:W4:Y:S02]  /*0950*/  LDC R148, c[0x3][R162+0x178] ;  /* 0x00c05e00a2947b82 */ /* 0x000f240000000800 */
[----:B------:R-:W-:Y:S01]  /*0960*/  FFMA R104, R98, R115, R111 ;  /* 0x0000007362687223 */ /* 0x000fe2000000006f */
[----:B------:R-:W-:-:S03]  /*0970*/  FFMA R129, R130, R109, R129 ;  /* 0x0000006d82817223 */ /* 0x000fc60000000081 */
[----:B------:R-:W-:Y:S01]  /*0980*/  FFMA R121, R103, R121, R104 ;  /* 0x0000007967797223 */ /* 0x000fe20000000068 */
[----:B------:R-:W-:Y:S01]  /*0990*/  FFMA R129, R100, R105, R129 ;  /* 0x0000006964817223 */ /* 0x000fe20000000081 */
[----:B------:R-:W5:Y:S02]  /*09a0*/  LDC R152, c[0x3][R162+0x17c] ;  /* 0x00c05f00a2987b82 */ /* 0x000f640000000800 */
[----:B------:R-:W-:Y:S01]  /*09b0*/  FFMA R104, R96, R109, R121 ;  /* 0x0000006d60687223 */ /* 0x000fe20000000079 */
[----:B------:R-:W-:Y:S01]  /*09c0*/  FFMA R108, R160, R117, R129 ;  /* 0x00000075a06c7223 */ /* 0x000fe20000000081 */
[----:B------:R-:W-:Y:S02]  /*09d0*/  LDS.64 R120, [R164+0x490] ;  /* 0x00049000a4787984 */ /* 0x000fe40000000a00 */
[----:B------:R-:W-:Y:S01]  /*09e0*/  FFMA R105, R101, R105, R104 ;  /* 0x0000006965697223 */ /* 0x000fe20000000068 */
[----:B------:R-:W-:Y:S01]  /*09f0*/  FFMA R109, R159, R112, R108 ;  /* 0x000000709f6d7223 */ /* 0x000fe2000000006c */
[----:B------:R-:W2:Y:S02]  /*0a00*/  LDC R129, c[0x3][R162+0x13c] ;  /* 0x00c04f00a2817b82 */ /* 0x000ea40000000800 */
[----:B------:R-:W-:Y:S01]  /*0a10*/  FFMA R105, R128, R117, R105 ;  /* 0x0000007580697223 */ /* 0x000fe20000000069 */
[----:B------:R-:W-:Y:S01]  /*0a20*/  FFMA R104, R98, R126, R109 ;  /* 0x0000007e62687223 */ /* 0x000fe2000000006d */
[----:B------:R-:W-:Y:S02]  /*0a30*/  LDS.64 R116, [R164+0x250] ;  /* 0x00025000a4747984 */ /* 0x000fe40000000a00 */
[----:B------:R-:W-:Y:S01]  /*0a40*/  FFMA R112, R94, R112, R105 ;  /* 0x000000705e707223 */ /* 0x000fe20000000069 */
[----:B------:R-:W-:Y:S01]  /*0a50*/  FFMA R111, R103, R118, R104 ;  /* 0x00000076676f7223 */ /* 0x000fe20000000068 */
[----:B------:R-:W0:Y:S01]  /*0a60*/  LDS.64 R108, [R164+0x10] ;  /* 0x00001000a46c7984 */ /* 0x000e220000000a00 */
[----:B------:R-:W5:Y:S01]  /*0a70*/  LDC R166, c[0x3][R162+0x60] ;  /* 0x00c01800a2a67b82 */ /* 0x000f620000000800 */
[----:B------:R-:W-:Y:S01]  /*0a80*/  FFMA R105, R99, R126, R112 ;  /* 0x0000007e63697223 */ /* 0x000fe20000000070 */
[----:B------:R-:W-:-:S02]  /*0a90*/  FFMA R104, R96, R122, R111 ;  /* 0x0000007a60687223 */ /* 0x000fc4000000006f */
[----:B------:R-:W3:Y:S01]  /*0aa0*/  LDS.64 R110, [R164+0x6d0] ;  /* 0x0006d000a46e7984 */ /* 0x000ee20000000a00 */
[----:B------:R-:W-:Y:S01]  /*0ab0*/  FFMA R118, R92, R118, R105 ;  /* 0x000000765c767223 */ /* 0x000fe20000000069 */
[----:B------:R-:W-:-:S03]  /*0ac0*/  FFMA R115, R101, R124, R104 ;  /* 0x0000007c65737223 */ /* 0x000fc60000000068 */
[----:B------:R-:W-:Y:S01]  /*0ad0*/  FFMA R105, R97, R122, R118 ;  /* 0x0000007a61697223 */ /* 0x000fe20000000076 */
[----:B-1----:R-:W-:-:S03]  /*0ae0*/  FFMA R133, R128, R106, R115 ;  /* 0x0000006a80857223 */ /* 0x002fc60000000073 */
[----:B------:R-:W-:Y:S02]  /*0af0*/  FFMA R115, R90, R124, R105 ;  /* 0x0000007c5a737223 */ /* 0x000fe40000000069 */
[----:B------:R-:W1:Y:S01]  /*0b00*/  LDS.64 R104, [R164+0x910] ;  /* 0x00091000a4687984 */ /* 0x000e620000000a00 */
[----:B------:R-:W-:Y:S01]  /*0b10*/  FFMA R112, R94, R113, R133 ;  /* 0x000000715e707223 */ /* 0x000fe20000000085 */
[----:B------:R-:W-:Y:S02]  /*0b20*/  FFMA R106, R158, R106, R115 ;  /* 0x0000006a9e6a7223 */ /* 0x000fe40000000073 */
[----:B------:R-:W4:Y:S01]  /*0b30*/  LDS.64 R114, [R164+0xb50] ;  /* 0x000b5000a4727984 */ /* 0x000f220000000a00 */
[----:B------:R-:W-:Y:S01]  /*0b40*/  FFMA R133, R99, R127, R112 ;  /* 0x0000007f63857223 */ /* 0x000fe20000000070 */
[----:B------:R-:W-:-:S03]  /*0b50*/  FFMA R113, R95, R113, R106 ;  /* 0x000000715f717223 */ /* 0x000fc6000000006a */
[----:B------:R-:W-:Y:S01]  /*0b60*/  FFMA R112, R92, R119, R133 ;  /* 0x000000775c707223 */ /* 0x000fe20000000085 */
[----:B------:R-:W-:-:S03]  /*0b70*/  FFMA R106, R88, R127, R113 ;  /* 0x0000007f586a7223 */ /* 0x000fc60000000071 */
[----:B------:R-:W-:Y:S01]  /*0b80*/  FFMA R127, R97, R123, R112 ;  /* 0x0000007b617f7223 */ /* 0x000fe20000000070 */
[----:B------:R-:W-:Y:S01]  /*0b90*/  FFMA R106, R93, R119, R106 ;  /* 0x000000775d6a7223 */ /* 0x000fe2000000006a */
[----:B------:R-:W5:Y:S02]  /*0ba0*/  LDS.64 R112, [R164+0x30] ;  /* 0x00003000a4707984 */ /* 0x000f640000000a00 */
[----:B------:R-:W-:Y:S01]  /*0bb0*/  FFMA R127, R90, R125, R127 ;  /* 0x0000007d5a7f7223 */ /* 0x000fe2000000007f */
[----:B------:R-:W-:Y:S01]  /*0bc0*/  FFMA R106, R157, R123, R106 ;  /* 0x0000007b9d6a7223 */ /* 0x000fe2000000006a */
[----:B------:R-:W5:Y:S02]  /*0bd0*/  LDS.64 R118, [R164+0x270] ;  /* 0x00027000a4767984 */ /* 0x000f640000000a00 */
[----:B------:R-:W-:Y:S01]  /*0be0*/  FFMA R124, R158, R107, R127 ;  /* 0x0000006b9e7c7223 */ /* 0x000fe2000000007f */
[----:B------:R-:W-:Y:S01]  /*0bf0*/  FFMA R127, R91, R125, R106 ;  /* 0x0000007d5b7f7223 */ /* 0x000fe2000000006a */
[----:B------:R-:W5:Y:S02]  /*0c00*/  LDS.64 R122, [R164+0x4b0] ;  /* 0x0004b000a47a7984 */ /* 0x000f640000000a00 */
[----:B0-----:R-:W-:Y:S01]  /*0c10*/  FFMA R133, R95, R108, R124 ;  /* 0x0000006c5f857223 */ /* 0x001fe2000000007c */
[----:B------:R-:W-:Y:S01]  /*0c20*/  FFMA R107, R86, R107, R127 ;  /* 0x0000006b566b7223 */ /* 0x000fe2000000007f */
[----:B------:R-:W0:Y:S02]  /*0c30*/  LDS.64 R124, [R164+0x6f0] ;  /* 0x0006f000a47c7984 */ /* 0x000e240000000a00 */
[----:B------:R-:W-:Y:S01]  /*0c40*/  FFMA R106, R88, R116, R133 ;  /* 0x00000074586a7223 */ /* 0x000fe20000000085 */
[----:B------:R-:W-:Y:S01]  /*0c50*/  FFMA R108, R84, R108, R107 ;  /* 0x0000006c546c7223 */ /* 0x000fe2000000006b */
[----:B------:R-:W0:Y:S02]  /*0c60*/  LDS.64 R126, [R164+0x930] ;  /* 0x00093000a47e7984 */ /* 0x000e240000000a00 */
[----:B------:R-:W-:Y:S01]  /*0c70*/  FFMA R134, R93, R120, R106 ;  /* 0x000000785d867223 */ /* 0x000fe2000000006a */
[----:B------:R-:W-:Y:S01]  /*0c80*/  FFMA R133, R89, R116, R108 ;  /* 0x0000007459857223 */ /* 0x000fe2000000006c */
[----:B------:R-:W0:Y:S02]  /*0c90*/  LDS.64 R106, [R164+0xb70] ;  /* 0x000b7000a46a7984 */ /* 0x000e240000000a00 */
[----:B---3--:R-:W-:Y:S01]  /*0ca0*/  FFMA R134, R157, R110, R134 ;  /* 0x0000006e9d867223 */ /* 0x008fe20000000086 */
[----:B------:R-:W-:-:S03]  /*0cb0*/  FFMA R133, R82, R120, R133 ;  /* 0x0000007852857223 */ /* 0x000fc60000000085 */
[----:B-1----:R-:W-:Y:S01]  /*0cc0*/  FFMA R135, R91, R104, R134 ;  /* 0x000000685b877223 */ /* 0x002fe20000000086 */
[----:B--2---:R-:W-:-:S03]  /*0cd0*/  FFMA R133, R110, R129, R133 ;  /* 0x000000816e857223 */ /* 0x004fc60000000085 */
[----:B----4-:R-:W-:Y:S01]  /*0ce0*/  FFMA R135, R86, R114, R135 ;  /* 0x0000007256877223 */ /* 0x010fe20000000087 */
[----:B------:R-:W-:-:S03]  /*0cf0*/  FFMA R104, R80, R104, R133 ;  /* 0x0000006850687223 */ /* 0x000fc60000000085 */
[----:B------:R-:W-:Y:S01]  /*0d00*/  FFMA R108, R84, R109, R135 ;  /* 0x0000006d546c7223 */ /* 0x000fe20000000087 */
[----:B------:R-:W-:-:S03]  /*0d10*/  FFMA R104, R87, R114, R104 ;  /* 0x0000007257687223 */ /* 0x000fc60000000068 */
[----:B------:R-:W-:Y:S01]  /*0d20*/  FFMA R109, R89, R117, R108 ;  /* 0x00000075596d7223 */ /* 0x000fe2000000006c */
[-C--:B-----5:R-:W-:Y:S01]  /*0d30*/  FFMA R110, R131, R112.reuse, R132 ;  /* 0x00000070836e7223 */ /* 0x0a0fe20000000084 */
[----:B------:R-:W-:Y:S02]  /*0d40*/  FFMA R117, R85, R112, R104 ;  /* 0x0000007055757223 */ /* 0x000fe40000000068 */
[----:B------:R-:W-:Y:S01]  /*0d50*/  FFMA R104, R82, R121, R109 ;  /* 0x0000007952687223 */ /* 0x000fe2000000006d */
[----:B------:R-:W-:Y:S01]  /*0d60*/  FFMA R132, R131, R113, R132 ;  /* 0x0000007183847223 */ /* 0x000fe20000000084 */
[----:B------:R-:W1:Y:S01]  /*0d70*/  LDS.64 R108, [R164+0x38] ;  /* 0x00003800a46c7984 */ /* 0x000e620000000a00 */
[-C--:B------:R-:W-:Y:S01]  /*0d80*/  FFMA R133, R161, R118.reuse, R110 ;  /* 0x00000076a1857223 */ /* 0x080fe2000000006e */
[----:B------:R-:W-:Y:S01]  /*0d90*/  FFMA R118, R78, R118, R117 ;  /* 0x000000764e767223 */ /* 0x000fe20000000075 */
[----:B------:R-:W-:Y:S01]  /*0da0*/  FFMA R121, R129, R111, R104 ;  /* 0x0000006f81797223 */ /* 0x000fe20000000068 */
[----:B------:R-:W-:Y:S01]  /*0db0*/  FFMA R137, R161, R119, R132 ;  /* 0x00000077a1897223 */ /* 0x000fe20000000084 */
[----:B------:R-:W2:Y:S01]  /*0dc0*/  LDS.64 R110, [R164+0x278] ;  /* 0x00027800a46e7984 */ /* 0x000ea20000000a00 */
[-C--:B------:R-:W-:Y:S01]  /*0dd0*/  FFMA R133, R102, R122.reuse, R133 ;  /* 0x0000007a66857223 */ /* 0x080fe20000000085 */
[----:B------:R-:W-:Y:S01]  /*0de0*/  FFMA R117, R83, R122, R118 ;  /* 0x0000007a53757223 */ /* 0x000fe20000000076 */
[----:B------:R-:W-:Y:S01]  /*0df0*/  FFMA R112, R80, R105, R121 ;  /* 0x0000006950707223 */ /* 0x000fe20000000079 */
[----:B------:R-:W-:Y:S01]  /*0e00*/  FFMA R137, R102, R123, R137 ;  /* 0x0000007b66897223 */ /* 0x000fe20000000089 */
[----:B------:R-:W3:Y:S01]  /*0e10*/  LDS.64 R104, [R164+0x4b8] ;  /* 0x0004b800a4687984 */ /* 0x000ee20000000a00 */
[-C--:B0-----:R-:W-:Y:S01]  /*0e20*/  FFMA R133, R130, R124.reuse, R133 ;  /* 0x0000007c82857223 */ /* 0x081fe20000000085 */
[----:B------:R-:W-:Y:S01]  /*0e30*/  FFMA R124, R76, R124, R117 ;  /* 0x0000007c4c7c7223 */ /* 0x000fe20000000075 */
[----:B------:R-:W-:Y:S01]  /*0e40*/  FFMA R112, R87, R115, R112 ;  /* 0x0000007357707223 */ /* 0x000fe20000000070 */
[----:B------:R-:W-:Y:S01]  /*0e50*/  LDS.64 R116, [R164+0x938] ;  /* 0x00093800a4747984 */ /* 0x000fe20000000a00 */
[-C--:B------:R-:W-:Y:S01]  /*0e60*/  FFMA R133, R100, R126.reuse, R133 ;  /* 0x0000007e64857223 */ /* 0x080fe20000000085 */
[----:B------:R-:W-:Y:S01]  /*0e70*/  FFMA R121, R81, R126, R124 ;  /* 0x0000007e51797223 */ /* 0x000fe2000000007c */
[----:B------:R-:W-:Y:S01]  /*0e80*/  FFMA R137, R130, R125, R137 ;  /* 0x0000007d82897223 */ /* 0x000fe20000000089 */
[----:B------:R-:W0:Y:S01]  /*0e90*/  LDS.64 R114, [R164+0x6f8] ;  /* 0x0006f800a4727984 */ /* 0x000e220000000a00 */
[-C--:B------:R-:W-:Y:S01]  /*0ea0*/  FFMA R118, R160, R106.reuse, R133 ;  /* 0x0000006aa0767223 */ /* 0x080fe20000000085 */
[----:B------:R-:W-:Y:S01]  /*0eb0*/  FFMA R131, R74, R106, R121 ;  /* 0x0000006a4a837223 */ /* 0x000fe20000000079 */
[-C--:B------:R-:W-:Y:S01]  /*0ec0*/  FFMA R133, R85, R113.reuse, R112 ;  /* 0x0000007155857223 */ /* 0x080fe20000000070 */
[----:B------:R-:W4:Y:S01]  /*0ed0*/  LDS.64 R120, [R164+0xb78] ;  /* 0x000b7800a4787984 */ /* 0x000f220000000a00 */
[-C--:B------:R-:W-:Y:S01]  /*0ee0*/  FFMA R135, R159, R113.reuse, R118 ;  /* 0x000000719f877223 */ /* 0x080fe20000000076 */
[----:B------:R-:W-:Y:S01]  /*0ef0*/  FFMA R106, R72, R113, R131 ;  /* 0x00000071486a7223 */ /* 0x000fe20000000083 */
[----:B------:R-:W-:Y:S01]  /*0f00*/  FFMA R112, R78, R119, R133 ;  /* 0x000000774e707223 */ /* 0x000fe20000000085 */
[----:B------:R-:W-:Y:S01]  /*0f10*/  FFMA R137, R100, R127, R137 ;  /* 0x0000007f64897223 */ /* 0x000fe20000000089 */
[-C--:B------:R-:W-:Y:S01]  /*0f20*/  FFMA R118, R98, R119.reuse, R135 ;  /* 0x0000007762767223 */ /* 0x080fe20000000087 */
[----:B------:R-:W-:Y:S01]  /*0f30*/  FFMA R119, R79, R119, R106 ;  /* 0x000000774f777223 */ /* 0x000fe2000000006a */
[----:B------:R-:W-:Y:S01]  /*0f40*/  FFMA R113, R83, R123, R112 ;  /* 0x0000007b53717223 */ /* 0x000fe20000000070 */
[----:B------:R-:W-:Y:S01]  /*0f50*/  FFMA R122, R160, R107, R137 ;  /* 0x0000006ba07a7223 */ /* 0x000fe20000000089 */
[-C--:B------:R-:W-:Y:S01]  /*0f60*/  FFMA R131, R103, R123.reuse, R118 ;  /* 0x0000007b67837223 */ /* 0x080fe20000000076 */
[----:B------:R-:W-:Y:S01]  /*0f70*/  FFMA R106, R70, R123, R119 ;  /* 0x0000007b466a7223 */ /* 0x000fe20000000077 */
[----:B------:R-:W-:-:S02]  /*0f80*/  FFMA R112, R76, R125, R113 ;  /* 0x0000007d4c707223 */ /* 0x000fc40000000071 */
[-C--:B------:R-:W-:Y:S01]  /*0f90*/  FFMA R118, R96, R125.reuse, R131 ;  /* 0x0000007d60767223 */ /* 0x080fe20000000083 */
[----:B------:R-:W-:Y:S01]  /*0fa0*/  FFMA R125, R77, R125, R106 ;  /* 0x0000007d4d7d7223 */ /* 0x000fe2000000006a */
[-C--:B------:R-:W-:Y:S02]  /*0fb0*/  FFMA R113, R81, R127.reuse, R112 ;  /* 0x0000007f51717223 */ /* 0x080fe40000000070 */
[-C--:B------:R-:W-:Y:S01]  /*0fc0*/  FFMA R119, R101, R127.reuse, R118 ;  /* 0x0000007f65777223 */ /* 0x080fe20000000076 */
[----:B------:R-:W-:Y:S01]  /*0fd0*/  FFMA R106, R68, R127, R125 ;  /* 0x0000007f446a7223 */ /* 0x000fe2000000007d */
[----:B-1----:R-:W-:Y:S01]  /*0fe0*/  FFMA R123, R159, R108, R122 ;  /* 0x0000006c9f7b7223 */ /* 0x002fe2000000007a */
[-C--:B------:R-:W-:Y:S01]  /*0ff0*/  FFMA R113, R74, R107.reuse, R113 ;  /* 0x0000006b4a717223 */ /* 0x080fe20000000071 */
[-C--:B------:R-:W-:Y:S01]  /*1000*/  FFMA R119, R128, R107.reuse, R119 ;  /* 0x0000006b80777223 */ /* 0x080fe20000000077 */
[----:B------:R-:W-:Y:S01]  /*1010*/  FFMA R106, R75, R107, R106 ;  /* 0x0000006b4b6a7223 */ /* 0x000fe2000000006a */
[----:B--2---:R-:W-:Y:S01]  /*1020*/  FFMA R122, R98, R110, R123 ;  /* 0x0000006e627a7223 */ /* 0x004fe2000000007b */
[-C--:B------:R-:W-:Y:S01]  /*1030*/  FFMA R112, R72, R108.reuse, R113 ;  /* 0x0000006c48707223 */ /* 0x080fe20000000071 */
[-C--:B------:R-:W-:Y:S01]  /*1040*/  FFMA R118, R94, R108.reuse, R119 ;  /* 0x0000006c5e767223 */ /* 0x080fe20000000077 */
[----:B------:R-:W-:Y:S01]  /*1050*/  FFMA R107, R73, R108, R106 ;  /* 0x0000006c496b7223 */ /* 0x000fe2000000006a */
[----:B------:R-:W1:Y:S01]  /*1060*/  LDS.64 R126, [R164+0x40] ;  /* 0x00004000a47e7984 */ /* 0x000e620000000a00 */
[----:B---3--:R-:W-:Y:S01]  /*1070*/  FFMA R123, R103, R104, R122 ;  /* 0x00000068677b7223 */ /* 0x008fe2000000007a */
[-C--:B------:R-:W-:Y:S01]  /*1080*/  FFMA R119, R99, R110.reuse, R118 ;  /* 0x0000006e63777223 */ /* 0x080fe20000000076 */
[-C--:B------:R-:W-:Y:S01]  /*1090*/  FFMA R113, R79, R110.reuse, R112 ;  /* 0x0000006e4f717223 */ /* 0x080fe20000000070 */
[----:B------:R-:W-:-:S02]  /*10a0*/  FFMA R110, R66, R110, R107 ;  /* 0x0000006e426e7223 */ /* 0x000fc4000000006b */
[-C--:B------:R-:W-:Y:S01]  /*10b0*/  FFMA R108, R92, R104.reuse, R119 ;  /* 0x000000685c6c7223 */ /* 0x080fe20000000077 */
[-C--:B------:R-:W-:Y:S01]  /*10c0*/  FFMA R106, R70, R104.reuse, R113 ;  /* 0x00000068466a7223 */ /* 0x080fe20000000071 */
[----:B------:R-:W-:Y:S01]  /*10d0*/  FFMA R107, R71, R104, R110 ;  /* 0x00000068476b7223 */ /* 0x000fe2000000006e */
[-C--:B0-----:R-:W-:Y:S01]  /*10e0*/  FFMA R112, R96, R114.reuse, R123 ;  /* 0x0000007260707223 */ /* 0x081fe2000000007b */
[-C--:B------:R-:W-:Y:S01]  /*10f0*/  FFMA R119, R97, R114.reuse, R108 ;  /* 0x0000007261777223 */ /* 0x080fe2000000006c */
[-C--:B------:R-:W-:Y:S01]  /*1100*/  FFMA R113, R77, R114.reuse, R106 ;  /* 0x000000724d717223 */ /* 0x080fe2000000006a */
[----:B------:R-:W-:Y:S01]  /*1110*/  FFMA R114, R64, R114, R107 ;  /* 0x0000007240727223 */ /* 0x000fe2000000006b */
[-C--:B------:R-:W-:Y:S01]  /*1120*/  FFMA R123, R101, R116.reuse, R112 ;  /* 0x00000074657b7223 */ /* 0x080fe20000000070 */
[----:B------:R-:W0:Y:S01]  /*1130*/  LDS.64 R106, [R164+0x280] ;  /* 0x00028000a46a7984 */ /* 0x000e220000000a00 */
[----:B------:R-:W-:Y:S02]  /*1140*/  FFMA R104, R68, R116, R113 ;  /* 0x0000007444687223 */ /* 0x000fe40000000071 */
[----:B----4-:R-:W-:Y:S01]  /*1150*/  FFMA R125, R128, R120, R123 ;  /* 0x00000078807d7223 */ /* 0x010fe2000000007b */
[-C--:B------:R-:W-:Y:S01]  /*1160*/  FFMA R123, R90, R116.reuse, R119 ;  /* 0x000000745a7b7223 */ /* 0x080fe20000000077 */
[----:B------:R-:W-:Y:S01]  /*1170*/  FFMA R119, R69, R116, R114 ;  /* 0x0000007445777223 */ /* 0x000fe20000000072 */
[----:B------:R-:W2:Y:S01]  /*1180*/  LDS.64 R112, [R164+0x4c0] ;  /* 0x0004c000a4707984 */ /* 0x000ea20000000a00 */
[-C--:B------:R-:W-:Y:S01]  /*1190*/  FFMA R104, R75, R120.reuse, R104 ;  /* 0x000000784b687223 */ /* 0x080fe20000000068 */
[-C--:B------:R-:W-:Y:S01]  /*11a0*/  FFMA R108, R158, R120.reuse, R123 ;  /* 0x000000789e6c7223 */ /* 0x080fe2000000007b */
[----:B------:R-:W-:Y:S01]  /*11b0*/  FFMA R123, R62, R120, R119 ;  /* 0x000000783e7b7223 */ /* 0x000fe20000000077 */
[-C--:B------:R-:W-:Y:S01]  /*11c0*/  FFMA R110, R94, R109.reuse, R125 ;  /* 0x0000006d5e6e7223 */ /* 0x080fe2000000007d */
[----:B------:R-:W3:Y:S01]  /*11d0*/  LDS.64 R118, [R164+0x700] ;  /* 0x00070000a4767984 */ /* 0x000ee20000000a00 */
[-C--:B------:R-:W-:Y:S01]  /*11e0*/  FFMA R131, R95, R109.reuse, R108 ;  /* 0x0000006d5f837223 */ /* 0x080fe2000000006c */
[-C--:B------:R-:W-:Y:S01]  /*11f0*/  FFMA R125, R73, R109.reuse, R104 ;  /* 0x0000006d497d7223 */ /* 0x080fe20000000068 */
[----:B------:R-:W-:Y:S01]  /*1200*/  FFMA R104, R60, R109, R123 ;  /* 0x0000006d3c687223 */ /* 0x000fe2000000007b */
[-C--:B------:R-:W-:Y:S01]  /*1210*/  FFMA R133, R99, R111.reuse, R110 ;  /* 0x0000006f63857223 */ /* 0x080fe2000000006e */
[----:B------:R-:W4:Y:S01]  /*1220*/  LDS.64 R108, [R164+0x940] ;  /* 0x00094000a46c7984 */ /* 0x000f220000000a00 */
[-C--:B------:R-:W-:Y:S01]  /*1230*/  FFMA R116, R88, R111.reuse, R131 ;  /* 0x0000006f58747223 */ /* 0x080fe20000000083 */
[-C--:B------:R-:W-:Y:S01]  /*1240*/  FFMA R114, R66, R111.reuse, R125 ;  /* 0x0000006f42727223 */ /* 0x080fe2000000007d */
[----:B------:R-:W-:Y:S01]  /*1250*/  FFMA R123, R67, R111, R104 ;  /* 0x0000006f437b7223 */ /* 0x000fe20000000068 */
[----:B------:R-:W5:Y:S01]  /*1260*/  LDC R128, c[0x3][R162+0x218] ;  /* 0x00c08600a2807b82 */ /* 0x000f620000000800 */
[-C--:B------:R-:W-:Y:S01]  /*1270*/  FFMA R120, R92, R105.reuse, R133 ;  /* 0x000000695c787223 */ /* 0x080fe20000000085 */
[----:B------:R-:W4:Y:S01]  /*1280*/  LDS.64 R110, [R164+0xb80] ;  /* 0x000b8000a46e7984 */ /* 0x000f220000000a00 */
[-C--:B------:R-:W-:Y:S01]  /*1290*/  FFMA R116, R93, R105.reuse, R116 ;  /* 0x000000695d747223 */ /* 0x080fe20000000074 */
[-C--:B------:R-:W-:Y:S01]  /*12a0*/  FFMA R125, R71, R105.reuse, R114 ;  /* 0x00000069477d7223 */ /* 0x080fe20000000072 */
[----:B------:R-:W-:Y:S01]  /*12b0*/  FFMA R104, R58, R105, R123 ;  /* 0x000000693a687223 */ /* 0x000fe2000000007b */
[-C--:B------:R-:W-:Y:S01]  /*12c0*/  FFMA R131, R97, R115.reuse, R120 ;  /* 0x0000007361837223 */ /* 0x080fe20000000078 */
[-C--:B------:R-:W-:Y:S01]  /*12d0*/  FFMA R120, R157, R115.reuse, R116 ;  /* 0x000000739d787223 */ /* 0x080fe20000000074 */
[-C--:B------:R-:W-:Y:S01]  /*12e0*/  FFMA R116, R64, R115.reuse, R125 ;  /* 0x0000007340747223 */ /* 0x080fe2000000007d */
[----:B------:R-:W-:Y:S01]  /*12f0*/  FFMA R123, R65, R115, R104 ;  /* 0x00000073417b7223 */ /* 0x000fe20000000068 */
[-C--:B------:R-:W-:Y:S01]  /*1300*/  FFMA R131, R90, R117.reuse, R131 ;  /* 0x000000755a837223 */ /* 0x080fe20000000083 */
[----:B------:R-:W5:Y:S01]  /*1310*/  LDS.64 R114, [R164+0x60] ;  /* 0x00006000a4727984 */ /* 0x000f620000000a00 */
[----:B------:R-:W-:-:S02]  /*1320*/  FFMA R125, R69, R117, R116 ;  /* 0x00000075457d7223 */ /* 0x000fc40000000074 */
[----:B------:R-:W-:Y:S01]  /*1330*/  FFMA R122, R158, R121, R131 ;  /* 0x000000799e7a7223 */ /* 0x000fe20000000083 */
[----:B------:R-:W5:Y:S01]  /*1340*/  LDS.64 R104, [R164+0x2a0] ;  /* 0x0002a000a4687984 */ /* 0x000f620000000a00 */
[-C--:B------:R-:W-:Y:S01]  /*1350*/  FFMA R131, R91, R117.reuse, R120 ;  /* 0x000000755b837223 */ /* 0x080fe20000000078 */
[----:B------:R-:W-:Y:S01]  /*1360*/  FFMA R120, R56, R117, R123 ;  /* 0x0000007538787223 */ /* 0x000fe2000000007b */
[-C--:B------:R-:W-:Y:S01]  /*1370*/  FFMA R125, R62, R121.reuse, R125 ;  /* 0x000000793e7d7223 */ /* 0x080fe2000000007d */
[----:B------:R-:W5:Y:S01]  /*1380*/  LDS.64 R116, [R164+0x4e0] ;  /* 0x0004e000a4747984 */ /* 0x000f620000000a00 */
[-C--:B-1----:R-:W-:Y:S01]  /*1390*/  FFMA R123, R95, R126.reuse, R122 ;  /* 0x0000007e5f7b7223 */ /* 0x082fe2000000007a */
[-C--:B------:R-:W-:Y:S01]  /*13a0*/  FFMA R131, R86, R121.reuse, R131 ;  /* 0x0000007956837223 */ /* 0x080fe20000000083 */
[----:B------:R-:W-:Y:S01]  /*13b0*/  FFMA R122, R63, R121, R120 ;  /* 0x000000793f7a7223 */ /* 0x000fe20000000078 */
[----:B------:R-:W-:Y:S01]  /*13c0*/  FFMA R124, R60, R126, R125 ;  /* 0x0000007e3c7c7223 */ /* 0x000fe2000000007d */
[----:B------:R-:W1:Y:S01]  /*13d0*/  LDS.64 R120, [R164+0x720] ;  /* 0x00072000a4787984 */ /* 0x000e620000000a00 */
[----:B0-----:R-:W-:Y:S01]  /*13e0*/  FFMA R132, R88, R106, R123 ;  /* 0x0000006a58847223 */ /* 0x001fe2000000007b */
[-C--:B------:R-:W-:Y:S01]  /*13f0*/  FFMA R130, R84, R126.reuse, R131 ;  /* 0x0000007e54827223 */ /* 0x080fe20000000083 */
[----:B------:R-:W-:Y:S01]  /*1400*/  FFMA R125, R61, R126, R122 ;  /* 0x0000007e3d7d7223 */ /* 0x000fe2000000007a */
[----:B------:R-:W-:Y:S01]  /*1410*/  FFMA R131, R67, R106, R124 ;  /* 0x0000006a43837223 */ /* 0x000fe2000000007c */
[----:B------:R-:W0:Y:S01]  /*1420*/  LDS.64 R122, [R164+0x960] ;  /* 0x00096000a47a7984 */ /* 0x000e220000000a00 */
[----:B--2---:R-:W-:Y:S01]  /*1430*/  FFMA R132, R93, R112, R132 ;  /* 0x000000705d847223 */ /* 0x004fe20000000084 */
[----:B------:R-:W-:Y:S01]  /*1440*/  FFMA R133, R89, R106, R130 ;  /* 0x0000006a59857223 */ /* 0x000fe20000000082 */
[----:B------:R-:W-:Y:S01]  /*1450*/  FFMA R126, R58, R112, R131 ;  /* 0x000000703a7e7223 */ /* 0x000fe20000000083 */
[----:B------:R-:W-:Y:S01]  /*1460*/  FFMA R106, R54, R106, R125 ;  /* 0x0000006a366a7223 */ /* 0x000fe2000000007d */
[----:B---3--:R-:W-:Y:S01]  /*1470*/  FFMA R132, R157, R118, R132 ;  /* 0x000000769d847223 */ /* 0x008fe20000000084 */
[----:B------:R-:W2:Y:S01]  /*1480*/  LDS.64 R124, [R164+0xba0] ;  /* 0x000ba000a47c7984 */ /* 0x000ea20000000a00 */
[----:B------:R-:W-:Y:S01]  /*1490*/  FFMA R130, R82, R112, R133 ;  /* 0x0000007052827223 */ /* 0x000fe20000000085 */
[----:B------:R-:W-:Y:S01]  /*14a0*/  FFMA R133, R65, R118, R126 ;  /* 0x0000007641857223 */ /* 0x000fe2000000007e */
[----:B------:R-:W-:Y:S01]  /*14b0*/  FFMA R131, R59, R112, R106 ;  /* 0x000000703b837223 */ /* 0x000fe2000000006a */
[----:B----4-:R-:W-:Y:S01]  /*14c0*/  FFMA R137, R91, R108, R132 ;  /* 0x0000006c5b897223 */ /* 0x010fe20000000084 */
[----:B------:R-:W-:Y:S01]  /*14d0*/  FFMA R135, R129, R118, R130 ;  /* 0x0000007681877223 */ /* 0x000fe20000000082 */
[----:B------:R-:W-:Y:S01]  /*14e0*/  FFMA R106, R56, R108, R133 ;  /* 0x0000006c386a7223 */ /* 0x000fe20000000085 */
[----:B------:R-:W-:Y:S01]  /*14f0*/  FFMA R118, R52, R118, R131 ;  /* 0x0000007634767223 */ /* 0x000fe20000000083 */
[----:B------:R-:W-:Y:S01]  /*1500*/  FFMA R137, R86, R110, R137 ;  /* 0x0000006e56897223 */ /* 0x000fe20000000089 */
[----:B------:R-:W-:Y:S01]  /*1510*/  FFMA R112, R80, R108, R135 ;  /* 0x0000006c50707223 */ /* 0x000fe20000000087 */
[----:B------:R-:W-:Y:S01]  /*1520*/  FFMA R106, R63, R110, R106 ;  /* 0x0000006e3f6a7223 */ /* 0x000fe2000000006a */
[----:B------:R-:W-:Y:S01]  /*1530*/  FFMA R131, R57, R108, R118 ;  /* 0x0000006c39837223 */ /* 0x000fe20000000076 */
[-C--:B------:R-:W-:Y:S01]  /*1540*/  FFMA R108, R84, R127.reuse, R137 ;  /* 0x0000007f546c7223 */ /* 0x080fe20000000089 */
[----:B------:R-:W-:Y:S01]  /*1550*/  FFMA R112, R87, R110, R112 ;  /* 0x0000006e57707223 */ /* 0x000fe20000000070 */
[----:B------:R-:W-:Y:S01]  /*1560*/  FFMA R127, R61, R127, R106 ;  /* 0x0000007f3d7f7223 */ /* 0x000fe2000000006a */
[----:B-----5:R-:W-:Y:S01]  /*1570*/  FFMA R131, R110, R128, R131 ;  /* 0x000000806e837223 */ /* 0x020fe20000000083 */
[-C--:B------:R-:W-:Y:S01]  /*1580*/  FFMA R135, R89, R107.reuse, R108 ;  /* 0x0000006b59877223 */ /* 0x080fe2000000006c */
[-C--:B------:R-:W-:Y:S01]  /*1590*/  FFMA R133, R85, R114.reuse, R112 ;  /* 0x0000007255857223 */ /* 0x080fe20000000070 */
[----:B------:R-:W-:Y:S01]  /*15a0*/  FFMA R106, R54, R107, R127 ;  /* 0x0000006b366a7223 */ /* 0x000fe2000000007f */
[----:B------:R-:W-:Y:S01]  /*15b0*/  FFMA R114, R50, R114, R131 ;  /* 0x0000007232727223 */ /* 0x000fe20000000083 */
        /* <DEDUP_REMOVED lines=8> */
[----:B------:R-:W3:Y:S01]  /*1640*/  LDS.64 R118, [R164+0x68] ;  /* 0x00006800a4767984 */ /* 0x000ee20000000a00 */
[-C--:B-1----:R-:W-:Y:S01]  /*1650*/  FFMA R108, R76, R120.reuse, R127 ;  /* 0x000000784c6c7223 */ /* 0x082fe2000000007f */
[-C--:B------:R-:W-:Y:S01]  /*1660*/  FFMA R110, R80, R109.reuse, R129 ;  /* 0x0000006d506e7223 */ /* 0x080fe20000000081 */
[----:B------:R-:W-:Y:S01]  /*1670*/  FFMA R113, R53, R120, R116 ;  /* 0x0000007835717223 */ /* 0x000fe20000000074 */
[----:B------:R-:W1:Y:S01]  /*1680*/  LDS.64 R106, [R164+0x2a8] ;  /* 0x0002a800a46a7984 */ /* 0x000e620000000a00 */
[----:B------:R-:W-:Y:S01]  /*1690*/  FFMA R127, R57, R109, R104 ;  /* 0x0000006d397f7223 */ /* 0x000fe20000000068 */
[-C--:B0-----:R-:W-:Y:S01]  /*16a0*/  FFMA R129, R81, R122.reuse, R108 ;  /* 0x0000007a51817223 */ /* 0x081fe2000000006c */
[----:B------:R-:W-:Y:S01]  /*16b0*/  FFMA R113, R46, R122, R113 ;  /* 0x0000007a2e717223 */ /* 0x000fe20000000071 */
[----:B------:R-:W0:Y:S01]  /*16c0*/  LDS.64 R108, [R164+0x4e8] ;  /* 0x0004e800a46c7984 */ /* 0x000e220000000a00 */
[-C--:B------:R-:W-:Y:S01]  /*16d0*/  FFMA R104, R87, R111.reuse, R110 ;  /* 0x0000006f57687223 */ /* 0x080fe2000000006e */
[----:B------:R-:W-:Y:S01]  /*16e0*/  FFMA R127, R128, R111, R127 ;  /* 0x0000006f807f7223 */ /* 0x000fe2000000007f */
[----:B------:R-:W4:Y:S01]  /*16f0*/  LDC.64 R136, c[0x3][R162+0x170] ;  /* 0x00c05c00a2887b82 */ /* 0x000f220000000a00 */
[----:B------:R-:W5:Y:S01]  /*1700*/  LDS.64 R110, [R164+0x728] ;  /* 0x00072800a46e7984 */ /* 0x000f620000000a00 */
[-C--:B--2---:R-:W-:Y:S01]  /*1710*/  FFMA R129, R74, R124.reuse, R129 ;  /* 0x0000007c4a817223 */ /* 0x084fe20000000081 */
[----:B------:R-:W-:Y:S01]  /*1720*/  FFMA R124, R156, R124, R113 ;  /* 0x0000007c9c7c7223 */ /* 0x000fe20000000071 */
[-C--:B------:R-:W-:Y:S01]  /*1730*/  FFMA R131, R85, R115.reuse, R104 ;  /* 0x0000007355837223 */ /* 0x080fe20000000068 */
[----:B------:R-:W2:Y:S01]  /*1740*/  LDS.64 R112, [R164+0x968] ;  /* 0x00096800a4707984 */ /* 0x000ea20000000a00 */
        /* <DEDUP_REMOVED lines=24> */
[-C--:B---3--:R-:W-:Y:S01]  /*18d0*/  FFMA R120, R72, R118.reuse, R117 ;  /* 0x0000007648787223 */ /* 0x088fe20000000075 */
[-C--:B------:R-:W-:Y:S01]  /*18e0*/  FFMA R117, R73, R118.reuse, R116 ;  /* 0x0000007649757223 */ /* 0x080fe20000000074 */
[-C--:B------:R-:W-:Y:S01]  /*18f0*/  FFMA R105, R51, R118.reuse, R104 ;  /* 0x0000007633697223 */ /* 0x080fe20000000068 */
[----:B------:R-:W-:Y:S01]  /*1900*/  FFMA R118, R38, R118, R123 ;  /* 0x0000007626767223 */ /* 0x000fe2000000007b */
[-C--:B-1----:R-:W-:Y:S01]  /*1910*/  FFMA R121, R79, R106.reuse, R120 ;  /* 0x0000006a4f797223 */ /* 0x082fe20000000078 */
[-C--:B------:R-:W-:Y:S01]  /*1920*/  FFMA R116, R66, R106.reuse, R117 ;  /* 0x0000006a42747223 */ /* 0x080fe20000000075 */
[-C--:B------:R-:W-:Y:S01]  /*1930*/  FFMA R104, R44, R106.reuse, R105 ;  /* 0x0000006a2c687223 */ /* 0x080fe20000000069 */
[----:B------:R-:W-:Y:S01]  /*1940*/  FFMA R105, R45, R106, R118 ;  /* 0x0000006a2d697223 */ /* 0x000fe20000000076 */
[-C--:B0-----:R-:W-:Y:S01]  /*1950*/  FFMA R106, R70, R108.reuse, R121 ;  /* 0x0000006c466a7223 */ /* 0x081fe20000000079 */
[-C--:B------:R-:W-:Y:S01]  /*1960*/  FFMA R121, R71, R108.reuse, R116 ;  /* 0x0000006c47797223 */ /* 0x080fe20000000074 */
[-C--:B------:R-:W-:Y:S01]  /*1970*/  FFMA R117, R49, R108.reuse, R104 ;  /* 0x0000006c31757223 */ /* 0x080fe20000000068 */
[----:B------:R-:W-:Y:S01]  /*1980*/  FFMA R108, R36, R108, R105 ;  /* 0x0000006c246c7223 */ /* 0x000fe20000000069 */
[-C--:B-----5:R-:W-:Y:S01]  /*1990*/  FFMA R123, R77, R110.reuse, R106 ;  /* 0x0000006e4d7b7223 */ /* 0x0a0fe2000000006a */
[-C--:B------:R-:W-:Y:S01]  /*19a0*/  FFMA R116, R64, R110.reuse, R121 ;  /* 0x0000006e40747223 */ /* 0x080fe20000000079 */
[-C--:B------:R-:W-:Y:S01]  /*19b0*/  FFMA R106, R42, R110.reuse, R117 ;  /* 0x0000006e2a6a7223 */ /* 0x080fe20000000075 */
[----:B------:R-:W-:Y:S01]  /*19c0*/  FFMA R117, R43, R110, R108 ;  /* 0x0000006e2b757223 */ /* 0x000fe2000000006c */
[----:B------:R-:W0:Y:S01]  /*19d0*/  LDS.64 R104, [R164+0x70] ;  /* 0x00007000a4687984 */ /* 0x000e220000000a00 */
[-C--:B--2---:R-:W-:Y:S01]  /*19e0*/  FFMA R108, R68, R112.reuse, R123 ;  /* 0x00000070446c7223 */ /* 0x084fe2000000007b */
[-C--:B------:R-:W-:Y:S01]  /*19f0*/  FFMA R123, R69, R112.reuse, R116 ;  /* 0x00000070457b7223 */ /* 0x080fe20000000074 */
[-C--:B------:R-:W-:Y:S01]  /*1a00*/  FFMA R121, R47, R112.reuse, R106 ;  /* 0x000000702f797223 */ /* 0x080fe2000000006a */
[----:B------:R-:W-:Y:S01]  /*1a10*/  FFMA R112, R34, R112, R117 ;  /* 0x0000007022707223 */ /* 0x000fe20000000075 */
[-C--:B----4-:R-:W-:Y:S01]  /*1a20*/  FFMA R108, R75, R114.reuse, R108 ;  /* 0x000000724b6c7223 */ /* 0x090fe2000000006c */
[----:B------:R-:W1:Y:S01]  /*1a30*/  LDS.64 R116, [R164+0x2b0] ;  /* 0x0002b000a4747984 */ /* 0x000e620000000a00 */
[-C--:B------:R-:W-:Y:S01]  /*1a40*/  FFMA R125, R62, R114.reuse, R123 ;  /* 0x000000723e7d7223 */ /* 0x080fe2000000007b */
[-C--:B------:R-:W-:Y:S01]  /*1a50*/  FFMA R121, R40, R114.reuse, R121 ;  /* 0x0000007228797223 */ /* 0x080fe20000000079 */
[----:B------:R-:W-:Y:S01]  /*1a60*/  FFMA R112, R41, R114, R112 ;  /* 0x0000007229707223 */ /* 0x000fe20000000070 */
[----:B------:R-:W2:Y:S01]  /*1a70*/  LDS.64 R122, [R164+0x4f0] ;  /* 0x0004f000a47a7984 */ /* 0x000ea20000000a00 */
[-C--:B------:R-:W-:Y:S01]  /*1a80*/  FFMA R127, R73, R119.reuse, R108 ;  /* 0x00000077497f7223 */ /* 0x080fe2000000006c */
[-C--:B------:R-:W-:Y:S01]  /*1a90*/  FFMA R108, R60, R119.reuse, R125 ;  /* 0x000000773c6c7223 */ /* 0x080fe2000000007d */
[-C--:B------:R-:W-:Y:S01]  /*1aa0*/  FFMA R106, R38, R119.reuse, R121 ;  /* 0x00000077266a7223 */ /* 0x080fe20000000079 */
[----:B------:R-:W-:Y:S01]  /*1ab0*/  FFMA R119, R39, R119, R112 ;  /* 0x0000007727777223 */ /* 0x000fe20000000070 */
[----:B------:R-:W3:Y:S01]  /*1ac0*/  LDS.64 R124, [R164+0x730] ;  /* 0x00073000a47c7984 */ /* 0x000ee20000000a00 */
[-C--:B------:R-:W-:Y:S01]  /*1ad0*/  FFMA R110, R66, R107.reuse, R127 ;  /* 0x0000006b426e7223 */ /* 0x080fe2000000007f */
[-C--:B------:R-:W-:Y:S01]  /*1ae0*/  FFMA R129, R67, R107.reuse, R108 ;  /* 0x0000006b43817223 */ /* 0x080fe2000000006c */
[-C--:B------:R-:W-:Y:S01]  /*1af0*/  FFMA R121, R45, R107.reuse, R106 ;  /* 0x0000006b2d797223 */ /* 0x080fe2000000006a */
[----:B------:R-:W-:Y:S01]  /*1b00*/  FFMA R108, R32, R107, R119 ;  /* 0x0000006b206c7223 */ /* 0x000fe20000000077 */
[----:B------:R-:W4:Y:S01]  /*1b10*/  LDS.64 R126, [R164+0x970] ;  /* 0x00097000a47e7984 */ /* 0x000f220000000a00 */
[-C--:B------:R-:W-:Y:S01]  /*1b20*/  FFMA R119, R71, R109.reuse, R110 ;  /* 0x0000006d47777223 */ /* 0x080fe2000000006e */
[-C--:B------:R-:W-:Y:S01]  /*1b30*/  FFMA R112, R58, R109.reuse, R129 ;  /* 0x0000006d3a707223 */ /* 0x080fe20000000081 */
[-C--:B------:R-:W-:Y:S01]  /*1b40*/  FFMA R110, R36, R109.reuse, R121 ;  /* 0x0000006d246e7223 */ /* 0x080fe20000000079 */
[----:B------:R-:W-:Y:S01]  /*1b50*/  FFMA R109, R37, R109, R108 ;  /* 0x0000006d256d7223 */ /* 0x000fe2000000006c */
[----:B------:R-:W5:Y:S01]  /*1b60*/  LDS.64 R106, [R164+0xbb0] ;  /* 0x000bb000a46a7984 */ /* 0x000f620000000a00 */
        /* <DEDUP_REMOVED lines=8> */
[----:B------:R-:W5:Y:S01]  /*1bf0*/  LDS.64 R110, [R164+0x2d0] ;  /* 0x0002d000a46e7984 */ /* 0x000f620000000a00 */
[----:B------:R-:W-:Y:S01]  /*1c00*/  FFMA R119, R35, R113, R112 ;  /* 0x0000007123777223 */ /* 0x000fe20000000070 */
[-C--:B------:R-:W-:Y:S01]  /*1c10*/  FFMA R129, R62, R115.reuse, R129 ;  /* 0x000000733e817223 */ /* 0x080fe20000000081 */
[-C--:B------:R-:W-:Y:S01]  /*1c20*/  FFMA R118, R63, R115.reuse, R118 ;  /* 0x000000733f767223 */ /* 0x080fe20000000076 */
[----:B------:R-:W5:Y:S01]  /*1c30*/  LDS.64 R112, [R164+0x510] ;  /* 0x00051000a4707984 */ /* 0x000f620000000a00 */
[-C--:B------:R-:W-:Y:S01]  /*1c40*/  FFMA R114, R41, R115.reuse, R114 ;  /* 0x0000007329727223 */ /* 0x080fe20000000072 */
[----:B------:R-:W-:Y:S01]  /*1c50*/  FFMA R119, R28, R115, R119 ;  /* 0x000000731c777223 */ /* 0x000fe20000000077 */
[-C--:B0-----:R-:W-:Y:S01]  /*1c60*/  FFMA R130, R60, R104.reuse, R129 ;  /* 0x000000683c827223 */ /* 0x081fe20000000081 */
[----:B------:R-:W0:Y:S01]  /*1c70*/  LDS.64 R120, [R164+0x750] ;  /* 0x00075000a4787984 */ /* 0x000e220000000a00 */
[-C--:B------:R-:W-:Y:S01]  /*1c80*/  FFMA R129, R61, R104.reuse, R118 ;  /* 0x000000683d817223 */ /* 0x080fe20000000076 */
[-C--:B------:R-:W-:Y:S01]  /*1c90*/  FFMA R115, R39, R104.reuse, R114 ;  /* 0x0000006827737223 */ /* 0x080fe20000000072 */
[----:B------:R-:W-:Y:S01]  /*1ca0*/  FFMA R104, R26, R104, R119 ;  /* 0x000000681a687223 */ /* 0x000fe20000000077 */
[-C--:B-1----:R-:W-:Y:S01]  /*1cb0*/  FFMA R131, R67, R116.reuse, R130 ;  /* 0x0000007443837223 */ /* 0x082fe20000000082 */
[----:B------:R-:W1:Y:S01]  /*1cc0*/  LDS.64 R118, [R164+0x990] ;  /* 0x00099000a4767984 */ /* 0x000e620000000a00 */
[-C--:B------:R-:W-:Y:S01]  /*1cd0*/  FFMA R132, R54, R116.reuse, R129 ;  /* 0x0000007436847223 */ /* 0x080fe20000000081 */
[-C--:B------:R-:W-:Y:S01]  /*1ce0*/  FFMA R130, R32, R116.reuse, R115 ;  /* 0x0000007420827223 */ /* 0x080fe20000000073 */
[----:B------:R-:W-:Y:S01]  /*1cf0*/  FFMA R129, R33, R116, R104 ;  /* 0x0000007421817223 */ /* 0x000fe20000000068 */
[----:B------:R-:W1:Y:S01]  /*1d00*/  LDS.64 R114, [R164+0xbd0] ;  /* 0x000bd000a4727984 */ /* 0x000e620000000a00 */
[-C--:B--2---:R-:W-:Y:S01]  /*1d10*/  FFMA R104, R58, R122.reuse, R131 ;  /* 0x0000007a3a687223 */ /* 0x084fe20000000083 */
[-C--:B------:R-:W-:Y:S01]  /*1d20*/  FFMA R131, R37, R122.reuse, R130 ;  /* 0x0000007a25837223 */ /* 0x080fe20000000082 */
[-C--:B------:R-:W-:Y:S01]  /*1d30*/  FFMA R133, R59, R122.reuse, R132 ;  /* 0x0000007a3b857223 */ /* 0x080fe20000000084 */
[----:B------:R-:W-:Y:S01]  /*1d40*/  FFMA R122, R24, R122, R129 ;  /* 0x0000007a187a7223 */ /* 0x000fe20000000081 */
[-C--:B---3--:R-:W-:Y:S01]  /*1d50*/  FFMA R135, R65, R124.reuse, R104 ;  /* 0x0000007c41877223 */ /* 0x088fe20000000068 */
[-C--:B------:R-:W-:Y:S01]  /*1d60*/  FFMA R104, R30, R124.reuse, R131 ;  /* 0x0000007c1e687223 */ /* 0x080fe20000000083 */
[-C--:B------:R-:W-:Y:S01]  /*1d70*/  FFMA R116, R52, R124.reuse, R133 ;  /* 0x0000007c34747223 */ /* 0x080fe20000000085 */
[----:B------:R-:W-:Y:S01]  /*1d80*/  FFMA R129, R31, R124, R122 ;  /* 0x0000007c1f817223 */ /* 0x000fe2000000007a */
[-C--:B----4-:R-:W-:Y:S01]  /*1d90*/  FFMA R122, R56, R126.reuse, R135 ;  /* 0x0000007e387a7223 */ /* 0x090fe20000000087 */
[-C--:B------:R-:W-:Y:S01]  /*1da0*/  FFMA R131, R35, R126.reuse, R104 ;  /* 0x0000007e23837223 */ /* 0x080fe20000000068 */
[-C--:B------:R-:W-:Y:S01]  /*1db0*/  FFMA R133, R57, R126.reuse, R116 ;  /* 0x0000007e39857223 */ /* 0x080fe20000000074 */
[----:B------:R-:W-:Y:S01]  /*1dc0*/  FFMA R126, R22, R126, R129 ;  /* 0x0000007e167e7223 */ /* 0x000fe20000000081 */
[----:B------:R-:W-:Y:S01]  /*1dd0*/  LDS.64 R134, [R164+0x9a0] ;  /* 0x0009a000a4867984 */ /* 0x000fe20000000a00 */
[-C--:B-----5:R-:W-:Y:S01]  /*1de0*/  FFMA R122, R63, R106.reuse, R122 ;  /* 0x0000006a3f7a7223 */ /* 0x0a0fe2000000007a */
[-C--:B------:R-:W-:Y:S01]  /*1df0*/  FFMA R131, R28, R106.reuse, R131 ;  /* 0x0000006a1c837223 */ /* 0x080fe20000000083 */
[-C--:B------:R-:W-:Y:S01]  /*1e00*/  FFMA R133, R128, R106.reuse, R133 ;  /* 0x0000006a80857223 */ /* 0x080fe20000000085 */
[----:B------:R-:W-:Y:S01]  /*1e10*/  FFMA R126, R29, R106, R126 ;  /* 0x0000006a1d7e7223 */ /* 0x000fe2000000007e */
        /* <DEDUP_REMOVED lines=14> */
[-C--:B0-----:R-:W-:Y:S01]  /*1f00*/  FFMA R117, R53, R120.reuse, R106 ;  /* 0x0000007835757223 */ /* 0x081fe2000000006a */
[----:B------:R-:W-:Y:S01]  /*1f10*/  FFMA R120, R18, R120, R105 ;  /* 0x0000007812787223 */ /* 0x000fe20000000069 */
[-C--:B------:R-:W-:Y:S01]  /*1f20*/  FFMA R129, R57, R127.reuse, R108 ;  /* 0x0000007f39817223 */ /* 0x080fe2000000006c */
[----:B------:R-:W0:Y:S01]  /*1f30*/  LDS.64 R104, [R164+0x98] ;  /* 0x00009800a4687984 */ /* 0x000e220000000a00 */
[-C--:B-1----:R-:W-:Y:S01]  /*1f40*/  FFMA R123, R46, R118.reuse, R117 ;  /* 0x000000762e7b7223 */ /* 0x082fe20000000075 */
[----:B------:R-:W-:Y:S01]  /*1f50*/  FFMA R117, R23, R118, R120 ;  /* 0x0000007617757223 */ /* 0x000fe20000000078 */
[----:B------:R-:W-:Y:S01]  /*1f60*/  FFMA R106, R22, R127, R125 ;  /* 0x0000007f166a7223 */ /* 0x000fe2000000007d */
[-C--:B------:R-:W-:Y:S01]  /*1f70*/  FFMA R129, R128, R107.reuse, R129 ;  /* 0x0000006b80817223 */ /* 0x080fe20000000081 */
[-C--:B------:R-:W-:Y:S01]  /*1f80*/  FFMA R110, R156, R114.reuse, R123 ;  /* 0x000000729c6e7223 */ /* 0x080fe2000000007b */
[----:B------:R-:W-:Y:S01]  /*1f90*/  FFMA R123, R16, R114, R117 ;  /* 0x00000072107b7223 */ /* 0x000fe20000000075 */
[----:B------:R-:W-:Y:S01]  /*1fa0*/  FFMA R108, R29, R107, R106 ;  /* 0x0000006b1d6c7223 */ /* 0x000fe2000000006a */
[----:B------:R-:W1:Y:S01]  /*1fb0*/  LDS.64 R116, [R164+0x2d8] ;  /* 0x0002d800a4747984 */ /* 0x000e620000000a00 */
[-C--:B------:R-:W-:Y:S01]  /*1fc0*/  FFMA R127, R51, R109.reuse, R110 ;  /* 0x0000006d337f7223 */ /* 0x080fe2000000006e */
[-C--:B------:R-:W-:Y:S01]  /*1fd0*/  FFMA R112, R50, R109.reuse, R129 ;  /* 0x0000006d32707223 */ /* 0x080fe20000000081 */
[-C--:B------:R-:W-:Y:S01]  /*1fe0*/  FFMA R125, R27, R109.reuse, R108 ;  /* 0x0000006d1b7d7223 */ /* 0x080fe2000000006c */
[----:B------:R-:W2:Y:S01]  /*1ff0*/  LDS.64 R106, [R164+0x518] ;  /* 0x00051800a46a7984 */ /* 0x000ea20000000a00 */
[----:B------:R-:W-:Y:S01]  /*2000*/  FFMA R110, R14, R109, R123 ;  /* 0x0000006d0e6e7223 */ /* 0x000fe2000000007b */
[-C--:B------:R-:W-:Y:S01]  /*2010*/  FFMA R129, R55, R111.reuse, R112 ;  /* 0x0000006f37817223 */ /* 0x080fe20000000070 */
[-C--:B------:R-:W-:Y:S01]  /*2020*/  FFMA R114, R44, R111.reuse, R127 ;  /* 0x0000006f2c727223 */ /* 0x080fe2000000007f */
[----:B------:R-:W3:Y:S01]  /*2030*/  LDS.64 R108, [R164+0x758] ;  /* 0x00075800a46c7984 */ /* 0x000ee20000000a00 */
        /* <DEDUP_REMOVED lines=8> */
[----:B------:R-:W5:Y:S01]  /*20c0*/  LDS.64 R112, [R164+0xbd8] ;  /* 0x000bd800a4707984 */ /* 0x000f620000000a00 */
        /* <DEDUP_REMOVED lines=11> */
[----:B------:R-:W-:Y:S01]  /*2180*/  LDS.64 R128, [R164+0x2e0] ;  /* 0x0002e000a4807984 */ /* 0x000fe20000000a00 */
[-C--:B0-----:R-:W-:Y:S01]  /*2190*/  FFMA R119, R51, R104.reuse, R118 ;  /* 0x0000006833777223 */ /* 0x081fe20000000076 */
[-C--:B------:R-:W-:Y:S01]  /*21a0*/  FFMA R120, R38, R104.reuse, R123 ;  /* 0x0000006826787223 */ /* 0x080fe2000000007b */
[-C--:B------:R-:W-:Y:S01]  /*21b0*/  FFMA R118, R14, R104.reuse, R121 ;  /* 0x000000680e767223 */ /* 0x080fe20000000079 */
[----:B------:R-:W-:Y:S01]  /*21c0*/  FFMA R115, R15, R104, R114 ;  /* 0x000000680f737223 */ /* 0x000fe20000000072 */
[----:B------:R-:W-:Y:S01]  /*21d0*/  LDS.64 R130, [R164+0x520] ;  /* 0x00052000a4827984 */ /* 0x000fe20000000a00 */
[-C--:B-1----:R-:W-:Y:S01]  /*21e0*/  FFMA R104, R44, R116.reuse, R119 ;  /* 0x000000742c687223 */ /* 0x082fe20000000077 */
[-C--:B------:R-:W-:Y:S01]  /*21f0*/  FFMA R121, R45, R116.reuse, R120 ;  /* 0x000000742d797223 */ /* 0x080fe20000000078 */
[-C--:B------:R-:W-:Y:S01]  /*2200*/  FFMA R119, R21, R116.reuse, R118 ;  /* 0x0000007415777223 */ /* 0x080fe20000000076 */
[----:B------:R-:W-:Y:S01]  /*2210*/  FFMA R116, R4, R116, R115 ;  /* 0x0000007404747223 */ /* 0x000fe20000000073 */
[-C--:B--2---:R-:W-:Y:S01]  /*2220*/  FFMA R123, R49, R106.reuse, R104 ;  /* 0x0000006a317b7223 */ /* 0x084fe20000000068 */
[-C--:B------:R-:W-:Y:S01]  /*2230*/  FFMA R114, R36, R106.reuse, R121 ;  /* 0x0000006a24727223 */ /* 0x080fe20000000079 */
[-C--:B------:R-:W-:Y:S01]  /*2240*/  FFMA R104, R12, R106.reuse, R119 ;  /* 0x0000006a0c687223 */ /* 0x080fe20000000077 */
[----:B------:R-:W-:Y:S01]  /*2250*/  FFMA R115, R13, R106, R116 ;  /* 0x0000006a0d737223 */ /* 0x000fe20000000074 */
[-C--:B---3--:R-:W-:Y:S01]  /*2260*/  FFMA R106, R42, R108.reuse, R123 ;  /* 0x0000006c2a6a7223 */ /* 0x088fe2000000007b */
[-C--:B------:R-:W-:Y:S01]  /*2270*/  FFMA R121, R43, R108.reuse, R114 ;  /* 0x0000006c2b797223 */ /* 0x080fe20000000072 */
[----:B------:R-:W-:Y:S01]  /*2280*/  FFMA R104, R19, R108, R104 ;  /* 0x0000006c13687223 */ /* 0x000fe20000000068 */
[----:B------:R-:W-:Y:S01]  /*2290*/  FFMA R119, R108, R136, R115 ;  /* 0x000000886c777223 */ /* 0x000fe20000000073 */
[-C--:B----4-:R-:W-:Y:S01]  /*22a0*/  FFMA R123, R47, R110.reuse, R106 ;  /* 0x0000006e2f7b7223 */ /* 0x090fe2000000006a */
[----:B------:R-:W0:Y:S01]  /*22b0*/  LDS.64 R114, [R164+0xa0] ;  /* 0x0000a000a4727984 */ /* 0x000e220000000a00 */
[-C--:B------:R-:W-:Y:S01]  /*22c0*/  FFMA R104, R3, R110.reuse, R104 ;  /* 0x0000006e03687223 */ /* 0x080fe20000000068 */
[----:B------:R-:W-:Y:S01]  /*22d0*/  FFMA R106, R34, R110, R121 ;  /* 0x0000006e226a7223 */ /* 0x000fe20000000079 */
[----:B------:R-:W-:Y:S01]  /*22e0*/  FFMA R119, R110, R153, R119 ;  /* 0x000000996e777223 */ /* 0x000fe20000000077 */
[-C--:B-----5:R-:W-:Y:S01]  /*22f0*/  FFMA R123, R40, R112.reuse, R123 ;  /* 0x00000070287b7223 */ /* 0x0a0fe2000000007b */
[-C--:B------:R-:W-:Y:S01]  /*2300*/  FFMA R104, R17, R112.reuse, R104 ;  /* 0x0000007011687223 */ /* 0x080fe20000000068 */
[----:B------:R-:W1:Y:S01]  /*2310*/  LDS.64 R132, [R164+0x760] ;  /* 0x00076000a4847984 */ /* 0x000e620000000a00 */
[----:B------:R-:W-:Y:S01]  /*2320*/  FFMA R106, R41, R112, R106 ;  /* 0x00000070296a7223 */ /* 0x000fe2000000006a */
        /* <DEDUP_REMOVED lines=15> */
[----:B------:R-:W2:Y:S01]  /*2420*/  LDC.64 R104, c[0x3][R162+0x240] ;  /* 0x00c09000a2687b82 */ /* 0x000ea20000000a00 */
[----:B------:R-:W-:Y:S01]  /*2430*/  FFMA R110, R30, R109, R121 ;  /* 0x0000006d1e6e7223 */ /* 0x000fe20000000079 */
[-C--:B------:R-:W-:Y:S01]  /*2440*/  FFMA R112, R34, R111.reuse, R107 ;  /* 0x0000006f22707223 */ /* 0x080fe2000000006b */
[----:B------:R-:W-:Y:S01]  /*2450*/  FFMA R107, R153, R111, R108 ;  /* 0x0000006f996b7223 */ /* 0x000fe2000000006c */
[----:B------:R-:W-:Y:S01]  /*2460*/  FFMA R109, R137, R109, R106 ;  /* 0x0000006d896d7223 */ /* 0x000fe2000000006a */
[----:B------:R-:W-:Y:S01]  /*2470*/  FFMA R117, R35, R111, R110 ;  /* 0x0000006f23757223 */ /* 0x000fe2000000006e */
[-C--:B------:R-:W-:Y:S01]  /*2480*/  FFMA R112, R41, R113.reuse, R112 ;  /* 0x0000007129707223 */ /* 0x080fe20000000070 */
[----:B------:R-:W-:Y:S01]  /*2490*/  FFMA R107, R140, R113, R107 ;  /* 0x000000718c6b7223 */ /* 0x000fe2000000006b */
[----:B------:R-:W-:Y:S01]  /*24a0*/  FFMA R106, R146, R111, R109 ;  /* 0x0000006f926a7223 */ /* 0x000fe2000000006d */
[-C--:B------:R-:W-:Y:S01]  /*24b0*/  FFMA R117, R28, R113.reuse, R117 ;  /* 0x000000711c757223 */ /* 0x080fe20000000075 */
[----:B------:R-:W-:Y:S02]  /*24c0*/  LDS.64 R126, [R164+0x540] ;  /* 0x00054000a47e7984 */ /* 0x000fe40000000a00 */
[----:B------:R-:W-:-:S02]  /*24d0*/  FFMA R113, R141, R113, R106 ;  /* 0x000000718d717223 */ /* 0x000fc4000000006a */
[----:B------:R-:W-:Y:S01]  /*24e0*/  LDS.64 R122, [R164+0x9c0] ;  /* 0x0009c000a47a7984 */ /* 0x000fe20000000a00 */
[-C--:B0-----:R-:W-:Y:S01]  /*24f0*/  FFMA R109, R39, R114.reuse, R112 ;  /* 0x00000072276d7223 */ /* 0x081fe20000000070 */
[-C--:B------:R-:W-:Y:S01]  /*2500*/  FFMA R108, R144, R114.reuse, R107 ;  /* 0x00000072906c7223 */ /* 0x080fe2000000006b */
[----:B------:R-:W-:Y:S01]  /*2510*/  FFMA R110, R26, R114, R117 ;  /* 0x000000721a6e7223 */ /* 0x000fe20000000075 */
[----:B------:R-:W0:Y:S01]  /*2520*/  LDC.64 R106, c[0x3][R162+0x50] ;  /* 0x00c01400a26a7b82 */ /* 0x000e220000000a00 */
[-C--:B------:R-:W-:Y:S01]  /*2530*/  FFMA R112, R32, R128.reuse, R109 ;  /* 0x0000008020707223 */ /* 0x080fe2000000006d */
[-C--:B------:R-:W-:Y:S01]  /*2540*/  FFMA R109, R149, R128.reuse, R108 ;  /* 0x00000080956d7223 */ /* 0x080fe2000000006c */
[----:B------:R-:W-:Y:S01]  /*2550*/  FFMA R111, R33, R128, R110 ;  /* 0x00000080216f7223 */ /* 0x000fe2000000006e */
[----:B------:R-:W-:Y:S01]  /*2560*/  FFMA R113, R114, R145, R113 ;  /* 0x0000009172717223 */ /* 0x000fe20000000071 */
[-C--:B------:R-:W-:Y:S01]  /*2570*/  FFMA R119, R37, R130.reuse, R112 ;  /* 0x0000008225777223 */ /* 0x080fe20000000070 */
[-C--:B------:R-:W-:Y:S01]  /*2580*/  FFMA R108, R142, R130.reuse, R109 ;  /* 0x000000828e6c7223 */ /* 0x080fe2000000006d */
[----:B------:R-:W-:Y:S01]  /*2590*/  FFMA R110, R24, R130, R111 ;  /* 0x00000082186e7223 */ /* 0x000fe2000000006f */
[----:B------:R-:W3:Y:S01]  /*25a0*/  LDS.64 R116, [R164+0xc0] ;  /* 0x0000c000a4747984 */ /* 0x000ee20000000a00 */
[-C--:B-1----:R-:W-:Y:S01]  /*25b0*/  FFMA R112, R30, R132.reuse, R119 ;  /* 0x000000841e707223 */ /* 0x082fe20000000077 */
[-C--:B------:R-:W-:Y:S01]  /*25c0*/  FFMA R109, R137, R132.reuse, R108 ;  /* 0x00000084896d7223 */ /* 0x080fe2000000006c */
[----:B------:R-:W-:Y:S01]  /*25d0*/  FFMA R111, R31, R132, R110 ;  /* 0x000000841f6f7223 */ /* 0x000fe2000000006e */
[----:B------:R-:W-:Y:S01]  /*25e0*/  FFMA R113, R128, R150, R113 ;  /* 0x0000009680717223 */ /* 0x000fe20000000071 */
[----:B------:R-:W1:Y:S01]  /*25f0*/  LDS.64 R118, [R164+0x300] ;  /* 0x00030000a4767984 */ /* 0x000e620000000a00 */
[-C--:B------:R-:W-:Y:S01]  /*2600*/  FFMA R110, R146, R134.reuse, R109 ;  /* 0x00000086926e7223 */ /* 0x080fe2000000006d */
[-C--:B------:R-:W-:Y:S01]  /*2610*/  FFMA R121, R35, R134.reuse, R112 ;  /* 0x0000008623797223 */ /* 0x080fe20000000070 */
[----:B------:R-:W4:Y:S01]  /*2620*/  LDC.64 R108, c[0x3][R162+0x118] ;  /* 0x00c04600a26c7b82 */ /* 0x000f220000000a00 */
[----:B------:R-:W-:Y:S01]  /*2630*/  FFMA R113, R130, R143, R113 ;  /* 0x0000008f82717223 */ /* 0x000fe20000000071 */
[----:B------:R-:W-:Y:S01]  /*2640*/  FFMA R112, R22, R134, R111 ;  /* 0x0000008616707223 */ /* 0x000fe2000000006f */
[-C--:B------:R-:W-:Y:S01]  /*2650*/  FFMA R114, R141, R138.reuse, R110 ;  /* 0x0000008a8d727223 */ /* 0x080fe2000000006e */
[----:B------:R-:W-:Y:S01]  /*2660*/  FFMA R165, R28, R138, R121 ;  /* 0x0000008a1ca57223 */ /* 0x000fe20000000079 */
[----:B------:R-:W-:Y:S01]  /*2670*/  FFMA R113, R132, R148, R113 ;  /* 0x0000009484717223 */ /* 0x000fe20000000071 */
[----:B------:R-:W5:Y:S01]  /*2680*/  LDS.64 R120, [R164+0x780] ;  /* 0x00078000a4787984 */ /* 0x000f620000000a00 */
[----:B------:R-:W-:Y:S01]  /*2690*/  FFMA R128, R29, R138, R112 ;  /* 0x0000008a1d807223 */ /* 0x000fe20000000070 */
[----:B------:R-:W4:Y:S01]  /*26a0*/  LDC.64 R110, c[0x3][R162+0x1e0] ;  /* 0x00c07800a26e7b82 */ /* 0x000f220000000a00 */
[----:B------:R-:W-:Y:S01]  /*26b0*/  FFMA R113, R134, R147, R113 ;  /* 0x0000009386717223 */ /* 0x000fe20000000071 */
[----:B------:R-:W4:Y:S01]  /*26c0*/  LDS.64 R124, [R164+0xc00] ;  /* 0x000c0000a47c7984 */ /* 0x000f220000000a00 */
[-C--:B------:R-:W-:Y:S01]  /*26d0*/  FFMA R130, R26, R115.reuse, R165 ;  /* 0x000000731a827223 */ /* 0x080fe200000000a5 */
[----:B------:R-:W-:Y:S01]  /*26e0*/  FFMA R165, R145, R115, R114 ;  /* 0x0000007391a57223 */ /* 0x000fe20000000072 */
[----:B--2---:R-:W-:-:S02]  /*26f0*/  FFMA R155, R138, R104, R113 ;  /* 0x000000688a9b7223 */ /* 0x004fc40000000071 */
[-C--:B------:R-:W-:Y:S01]  /*2700*/  FFMA R169, R33, R129.reuse, R130 ;  /* 0x0000008121a97223 */ /* 0x080fe20000000082 */
[----:B------:R-:W2:Y:S08]  /*2710*/  LDC.64 R112, c[0x3][R162+0xb8] ;  /* 0x00c02e00a2707b82 */ /* 0x000eb00000000a00 */
[----:B------:R-:W2:Y:S01]  /*2720*/  LDC.64 R114, c[0x3][R162+0x180] ;  /* 0x00c06000a2727b82 */ /* 0x000ea20000000a00 */
[----:B---3--:R-:W-:Y:S01]  /*2730*/  FFMA R167, R27, R116, R128 ;  /* 0x000000741ba77223 */ /* 0x008fe20000000080 */
[----:B0-----:R-:W-:Y:S01]  /*2740*/  FFMA R155, R116, R106, R155 ;  /* 0x0000006a749b7223 */ /* 0x001fe2000000009b */
[----:B------:R-:W-:-:S02]  /*2750*/  FFMA R116, R150, R129, R165 ;  /* 0x0000008196747223 */ /* 0x000fc400000000a5 */
[----:B-1----:R-:W-:Y:S01]  /*2760*/  FFMA R128, R20, R118, R167 ;  /* 0x0000007614807223 */ /* 0x002fe200000000a7 */
[----:B------:R-:W-:Y:S01]  /*2770*/  FFMA R155, R118, R151, R155 ;  /* 0x00000097769b7223 */ /* 0x000fe2000000009b */
[-C--:B------:R-:W-:Y:S01]  /*2780*/  FFMA R118, R24, R131.reuse, R169 ;  /* 0x0000008318767223 */ /* 0x080fe200000000a9 */
[----:B------:R-:W-:Y:S01]  /*2790*/  FFMA R131, R143, R131, R116 ;  /* 0x000000838f837223 */ /* 0x000fe20000000074 */
[----:B------:R-:W-:Y:S02]  /*27a0*/  FFMA R129, R25, R126, R128 ;  /* 0x0000007e19817223 */ /* 0x000fe40000000080 */
[-C--:B------:R-:W-:Y:S01]  /*27b0*/  FFMA R165, R31, R133.reuse, R118 ;  /* 0x000000851fa57223 */ /* 0x080fe20000000076 */
[----:B------:R-:W-:Y:S01]  /*27c0*/  FFMA R116, R148, R133, R131 ;  /* 0x0000008594747223 */ /* 0x000fe20000000083 */
[----:B-----5:R-:W-:Y:S01]  /*27d0*/  FFMA R118, R18, R120, R129 ;  /* 0x0000007812767223 */ /* 0x020fe20000000081 */
[----:B----4-:R-:W-:-:S03]  /*27e0*/  FFMA R155, R126, R108, R155 ;  /* 0x0000006c7e9b7223 */ /* 0x010fc6000000009b */
        /* <DEDUP_REMOVED lines=11> */
[-C--:B------:R-:W-:Y:S01]  /*28a0*/  FFMA R116, R106, R117.reuse, R135 ;  /* 0x000000756a747223 */ /* 0x080fe20000000087 */
[----:B------:R-:W-:Y:S01]  /*28b0*/  LDS.64 R138, [R164+0x788] ;  /* 0x00078800a48a7984 */ /* 0x000fe20000000a00 */
[----:B------:R-:W-:Y:S01]  /*28c0*/  FFMA R117, R107, R117, R124 ;  /* 0x000000756b757223 */ /* 0x000fe2000000007c */
[-C--:B------:R-:W-:Y:S01]  /*28d0*/  FFMA R120, R20, R119.reuse, R131 ;  /* 0x0000007714787223 */ /* 0x080fe20000000083 */
[-C--:B------:R-:W-:Y:S01]  /*28e0*/  FFMA R129, R151, R119.reuse, R116 ;  /* 0x0000007797817223 */ /* 0x080fe20000000074 */
[-C--:B------:R-:W-:Y:S01]  /*28f0*/  FFMA R131, R21, R119.reuse, R118 ;  /* 0x0000007715837223 */ /* 0x080fe20000000076 */
[----:B--2---:R-:W-:Y:S01]  /*2900*/  FFMA R116, R112, R119, R117 ;  /* 0x0000007770747223 */ /* 0x004fe20000000075 */
[-C--:B------:R-:W-:Y:S01]  /*2910*/  FFMA R119, R25, R127.reuse, R120 ;  /* 0x0000007f19777223 */ /* 0x080fe20000000078 */
[-C--:B------:R-:W-:Y:S01]  /*2920*/  FFMA R129, R108, R127.reuse, R129 ;  /* 0x0000007f6c817223 */ /* 0x080fe20000000081 */
[-C--:B------:R-:W-:Y:S01]  /*2930*/  FFMA R118, R12, R127.reuse, R131 ;  /* 0x0000007f0c767223 */ /* 0x080fe20000000083 */
[----:B------:R-:W-:Y:S01]  /*2940*/  FFMA R127, R109, R127, R116 ;  /* 0x0000007f6d7f7223 */ /* 0x000fe20000000074 */
[-C--:B------:R-:W-:Y:S01]  /*2950*/  FFMA R130, R18, R121.reuse, R119 ;  /* 0x0000007912827223 */ /* 0x080fe20000000077 */
[----:B------:R-:W0:Y:S01]  /*2960*/  LDC.64 R116, c[0x3][R162+0x248] ;  /* 0x00c09200a2747b82 */ /* 0x000e220000000a00 */
[-C--:B------:R-:W-:Y:S01]  /*2970*/  FFMA R124, R19, R121.reuse, R118 ;  /* 0x00000079137c7223 */ /* 0x080fe20000000076 */
[-C--:B------:R-:W-:Y:S01]  /*2980*/  FFMA R122, R114, R121.reuse, R127 ;  /* 0x00000079727a7223 */ /* 0x080fe2000000007f */
[----:B------:R-:W-:Y:S01]  /*2990*/  FFMA R131, R152, R121, R129 ;  /* 0x0000007998837223 */ /* 0x000fe20000000081 */
[----:B------:R-:W1:Y:S01]  /*29a0*/  LDS.64 R126, [R164+0xc8] ;  /* 0x0000c800a47e7984 */ /* 0x000e620000000a00 */
[-C--:B------:R-:W-:Y:S01]  /*29b0*/  FFMA R133, R23, R123.reuse, R130 ;  /* 0x0000007b17857223 */ /* 0x080fe20000000082 */
[-C--:B------:R-:W-:Y:S01]  /*29c0*/  FFMA R130, R3, R123.reuse, R124 ;  /* 0x0000007b03827223 */ /* 0x080fe2000000007c */
[-C--:B------:R-:W-:Y:S01]  /*29d0*/  FFMA R124, R110, R123.reuse, R131 ;  /* 0x0000007b6e7c7223 */ /* 0x080fe20000000083 */
[----:B------:R-:W2:Y:S01]  /*29e0*/  LDC.64 R118, c[0x3][R162+0x58] ;  /* 0x00c01600a2767b82 */ /* 0x000ea20000000a00 */
[----:B------:R-:W3:Y:S01]  /*29f0*/  LDS.64 R128, [R164+0x308] ;  /* 0x00030800a4807984 */ /* 0x000ee20000000a00 */
[----:B------:R-:W-:Y:S01]  /*2a00*/  FFMA R123, R111, R123, R122 ;  /* 0x0000007b6f7b7223 */ /* 0x000fe2000000007a */
[-C--:B------:R-:W-:Y:S01]  /*2a10*/  FFMA R133, R16, R125.reuse, R133 ;  /* 0x0000007d10857223 */ /* 0x080fe20000000085 */
[-C--:B------:R-:W-:Y:S01]  /*2a20*/  FFMA R124, R105, R125.reuse, R124 ;  /* 0x0000007d697c7223 */ /* 0x080fe2000000007c */
[----:B------:R-:W4:Y:S01]  /*2a30*/  LDS.64 R134, [R164+0x548] ;  /* 0x00054800a4867984 */ /* 0x000f220000000a00 */
[----:B------:R-:W-:-:S02]  /*2a40*/  FFMA R130, R17, R125, R130 ;  /* 0x0000007d11827223 */ /* 0x000fc40000000082 */
[----:B------:R-:W5:Y:S01]  /*2a50*/  LDC.64 R120, c[0x3][R162+0x120] ;  /* 0x00c04800a2787b82 */ /* 0x000f620000000a00 */
[-C--:B-1----:R-:W-:Y:S01]  /*2a60*/  FFMA R122, R14, R126.reuse, R133 ;  /* 0x0000007e0e7a7223 */ /* 0x082fe20000000085 */
[-C--:B------:R-:W-:Y:S01]  /*2a70*/  FFMA R131, R15, R126.reuse, R130 ;  /* 0x0000007e0f837223 */ /* 0x080fe20000000082 */
[----:B0-----:R-:W-:Y:S01]  /*2a80*/  FFMA R123, R116, R125, R123 ;  /* 0x0000007d747b7223 */ /* 0x001fe2000000007b */
[----:B------:R-:W-:Y:S01]  /*2a90*/  FFMA R125, R107, R126, R124 ;  /* 0x0000007e6b7d7223 */ /* 0x000fe2000000007c */
[-C--:B---3--:R-:W-:Y:S01]  /*2aa0*/  FFMA R133, R21, R128.reuse, R122 ;  /* 0x0000008015857223 */ /* 0x088fe2000000007a */
[-C--:B------:R-:W-:Y:S02]  /*2ab0*/  FFMA R124, R4, R128.reuse, R131 ;  /* 0x00000080047c7223 */ /* 0x080fe40000000083 */
[----:B------:R-:W-:Y:S02]  /*2ac0*/  FFMA R122, R112, R128, R125 ;  /* 0x00000080707a7223 */ /* 0x000fe4000000007d */
[----:B----4-:R-:W-:Y:S01]  /*2ad0*/  FFMA R131, R13, R134, R124 ;  /* 0x000000860d837223 */ /* 0x010fe2000000007c */
[----:B--2---:R-:W-:Y:S01]  /*2ae0*/  FFMA R123, R126, R118, R123 ;  /* 0x000000767e7b7223 */ /* 0x004fe2000000007b */
[-C--:B------:R-:W-:Y:S01]  /*2af0*/  FFMA R125, R109, R134.reuse, R122 ;  /* 0x000000866d7d7223 */ /* 0x080fe2000000007a */
[----:B------:R-:W-:-:S02]  /*2b00*/  FFMA R126, R12, R134, R133 ;  /* 0x000000860c7e7223 */ /* 0x000fc40000000085 */
[----:B------:R-:W-:Y:S01]  /*2b10*/  FFMA R123, R128, R113, R123 ;  /* 0x00000071807b7223 */ /* 0x000fe2000000007b */
[-C--:B------:R-:W-:Y:S01]  /*2b20*/  FFMA R124, R114, R138.reuse, R125 ;  /* 0x0000008a727c7223 */ /* 0x080fe2000000007d */
[-C--:B------:R-:W-:Y:S01]  /*2b30*/  FFMA R128, R19, R138.reuse, R126 ;  /* 0x0000008a13807223 */ /* 0x080fe2000000007e */
[----:B------:R-:W-:Y:S01]  /*2b40*/  FFMA R126, R136, R138, R131 ;  /* 0x0000008a887e7223 */ /* 0x000fe20000000083 */
[----:B-----5:R-:W-:Y:S01]  /*2b50*/  FFMA R123, R134, R120, R123 ;  /* 0x00000078867b7223 */ /* 0x020fe2000000007b */
[----:B------:R-:W0:Y:S03]  /*2b60*/  LDS.64 R130, [R164+0x9c8] ;  /* 0x0009c800a4827984 */ /* 0x000e260000000a00 */
[----:B------:R-:W-:Y:S01]  /*2b70*/  FFMA R125, R138, R115, R123 ;  /* 0x000000738a7d7223 */ /* 0x000fe2000000007b */
[----:B------:R-:W1:Y:S01]  /*2b80*/  LDS.64 R132, [R164+0xc08] ;  /* 0x000c0800a4847984 */ /* 0x000e620000000a00 */
[----:B------:R-:W2:Y:S01]  /*2b90*/  LDC.64 R122, c[0x3][R162+0x1e8] ;  /* 0x00c07a00a27a7b82 */ /* 0x000ea20000000a00 */
[-C--:B0-----:R-:W-:Y:S01]  /*2ba0*/  FFMA R128, R3, R130.reuse, R128 ;  /* 0x0000008203807223 */ /* 0x081fe20000000080 */
[-C--:B------:R-:W-:Y:S01]  /*2bb0*/  FFMA R165, R153, R130.reuse, R126 ;  /* 0x0000008299a57223 */ /* 0x080fe2000000007e */
[----:B------:R-:W-:-:S02]  /*2bc0*/  FFMA R155, R111, R130, R124 ;  /* 0x000000826f9b7223 */ /* 0x000fc4000000007c */
[-C--:B-1----:R-:W-:Y:S01]  /*2bd0*/  FFMA R128, R17, R132.reuse, R128 ;  /* 0x0000008411807223 */ /* 0x082fe20000000080 */
[-C--:B------:R-:W-:Y:S01]  /*2be0*/  FFMA R165, R140, R132.reuse, R165 ;  /* 0x000000848ca57223 */ /* 0x080fe200000000a5 */
[----:B------:R-:W-:Y:S02]  /*2bf0*/  FFMA R155, R116, R132, R155 ;  /* 0x00000084749b7223 */ /* 0x000fe4000000009b */
[-C--:B------:R-:W-:Y:S02]  /*2c00*/  FFMA R167, R15, R127.reuse, R128 ;  /* 0x0000007f0fa77223 */ /* 0x080fe40000000080 */
[----:B------:R-:W-:Y:S02]  /*2c10*/  FFMA R128, R118, R127, R155 ;  /* 0x0000007f76807223 */ /* 0x000fe4000000009b */
[----:B------:R-:W-:Y:S01]  /*2c20*/  FFMA R126, R4, R129, R167 ;  /* 0x00000081047e7223 */ /* 0x000fe200000000a7 */
[----:B--2---:R-:W-:Y:S01]  /*2c30*/  FFMA R125, R130, R122, R125 ;  /* 0x0000007a827d7223 */ /* 0x004fe2000000007d */
[----:B------:R-:W-:Y:S01]  /*2c40*/  FFMA R130, R144, R127, R165 ;  /* 0x0000007f90827223 */ /* 0x000fe200000000a5 */
[----:B------:R-:W-:Y:S01]  /*2c50*/  FFMA R165, R113, R129, R128 ;  /* 0x0000008171a57223 */ /* 0x000fe20000000080 */
[----:B------:R-:W-:Y:S01]  /*2c60*/  FFMA R167, R13, R135, R126 ;  /* 0x000000870da77223 */ /* 0x000fe2000000007e */
[----:B------:R-:W-:-:S02]  /*2c70*/  FFMA R132, R132, R117, R125 ;  /* 0x0000007584847223 */ /* 0x000fc4000000007d */
[----:B------:R-:W0:Y:S01]  /*2c80*/  LDC.64 R124, c[0x3][R162+0xc0] ;  /* 0x00c03000a27c7b82 */ /* 0x000e220000000a00 */
[----:B------:R-:W-:Y:S01]  /*2c90*/  FFMA R136, R136, R139, R167 ;  /* 0x0000008b88887223 */ /* 0x000fe200000000a7 */
[----:B------:R-:W-:Y:S01]  /*2ca0*/  FFMA R155, R119, R127, R132 ;  /* 0x0000007f779b7223 */ /* 0x000fe20000000084 */
[----:B------:R-:W-:Y:S01]  /*2cb0*/  FFMA R167, R149, R129, R130 ;  /* 0x0000008195a77223 */ /* 0x000fe20000000082 */
[----:B------:R-:W-:Y:S01]  /*2cc0*/  FFMA R130, R120, R135, R165 ;  /* 0x0000008778827223 */ /* 0x000fe200000000a5 */
[----:B------:R-:W-:Y:S02]  /*2cd0*/  FFMA R153, R153, R131, R136 ;  /* 0x0000008399997223 */ /* 0x000fe40000000088 */
[----:B------:R-:W-:Y:S01]  /*2ce0*/  FFMA R132, R142, R135, R167 ;  /* 0x000000878e847223 */ /* 0x000fe200000000a7 */
[----:B------:R-:W1:Y:S01]  /*2cf0*/  LDC.64 R126, c[0x3][R162+0x188] ;  /* 0x00c06200a27e7b82 */ /* 0x000e620000000a00 */
[----:B------:R-:W-:Y:S02]  /*2d00*/  FFMA R153, R140, R133, R153 ;  /* 0x000000858c997223 */ /* 0x000fe40000000099 */
[----:B------:R-:W-:-:S04]  /*2d10*/  FFMA R167, R137, R139, R132 ;  /* 0x0000008b89a77223 */ /* 0x000fc80000000084 */
[----:B------:R-:W-:Y:S01]  /*2d20*/  FFMA R136, R146, R131, R167 ;  /* 0x0000008392887223 */ /* 0x000fe200000000a7 */
[----:B------:R-:W2:Y:S03]  /*2d30*/  LDC R165, c[0x3][R162+0x250] ;  /* 0x00c09400a2a57b82 */ /* 0x000ea60000000800 */
[----:B------:R-:W-:Y:S01]  /*2d40*/  FFMA R136, R141, R133, R136 ;  /* 0x000000858d887223 */ /* 0x000fe20000000088 */
[----:B0-----:R-:W-:Y:S01]  /*2d50*/  FFMA R128, R124, R129, R155 ;  /* 0x000000817c807223 */ /* 0x001fe2000000009b */
[----:B------:R-:W-:-:S03]  /*2d60*/  FFMA R155, R115, R139, R130 ;  /* 0x0000008b739b7223 */ /* 0x000fc60000000082 */
[----:B------:R-:W-:Y:S01]  /*2d70*/  FFMA R135, R121, R135, R128 ;  /* 0x0000008779877223 */ /* 0x000fe20000000080 */
[----:B------:R-:W-:Y:S01]  /*2d80*/  FFMA R134, R122, R131, R155 ;  /* 0x000000837a867223 */ /* 0x000fe2000000009b */
[----:B------:R-:W0:Y:S02]  /*2d90*/  LDS.64 R128, [R164+0xd0] ;  /* 0x0000d000a4807984 */ /* 0x000e240000000a00 */
[----:B-1----:R-:W-:Y:S01]  /*2da0*/  FFMA R130, R126, R139, R135 ;  /* 0x0000008b7e827223 */ /* 0x002fe20000000087 */
[----:B------:R-:W-:-:S03]  /*2db0*/  FFMA R134, R117, R133, R134 ;  /* 0x0000008575867223 */ /* 0x000fc60000000086 */
[----:B------:R-:W-:Y:S02]  /*2dc0*/  FFMA R132, R123, R131, R130 ;  /* 0x000000837b847223 */ /* 0x000fe40000000082 */
[----:B------:R-:W1:Y:S02]  /*2dd0*/  LDS.64 R130, [R164+0x310] ;  /* 0x00031000a4827984 */ /* 0x000e640000000a00 */
[----:B--2---:R-:W-:Y:S02]  /*2de0*/  FFMA R155, R165, R133, R132 ;  /* 0x00000085a59b7223 */ /* 0x004fe40000000084 */
[----:B------:R-:W2:Y:S01]  /*2df0*/  LDS.64 R132, [R164+0x550] ;  /* 0x00055000a4847984 */ /* 0x000ea20000000a00 */
[-C--:B0-----:R-:W-:Y:S01]  /*2e00*/  FFMA R144, R144, R128.reuse, R153 ;  /* 0x0000008090907223 */ /* 0x081fe20000000099 */
[-C--:B------:R-:W-:Y:S01]  /*2e10*/  FFMA R153, R119, R128.reuse, R134 ;  /* 0x0000008077997223 */ /* 0x080fe20000000086 */
[----:B------:R-:W-:Y:S01]  /*2e20*/  FFMA R139, R145, R128, R136 ;  /* 0x00000080918b7223 */ /* 0x000fe20000000088 */
[----:B------:R-:W0:Y:S01]  /*2e30*/  LDS.64 R134, [R164+0x790] ;  /* 0x00079000a4867984 */ /* 0x000e220000000a00 */
[----:B------:R-:W-:-:S02]  /*2e40*/  FFMA R155, R128, R166, R155 ;  /* 0x000000a6809b7223 */ /* 0x000fc4000000009b */
[----:B------:R-:W3:Y:S01]  /*2e50*/  LDC R128, c[0x3][R162+0x128] ;  /* 0x00c04a00a2807b82 */ /* 0x000ee20000000800 */
[-C--:B-1----:R-:W-:Y:S01]  /*2e60*/  FFMA R149, R149, R130.reuse, R144 ;  /* 0x0000008295957223 */ /* 0x082fe20000000090 */
[-C--:B------:R-:W-:Y:S01]  /*2e70*/  FFMA R140, R150, R130.reuse, R139 ;  /* 0x00000082968c7223 */ /* 0x080fe2000000008b */
[----:B------:R-:W-:Y:S01]  /*2e80*/  FFMA R138, R124, R130, R153 ;  /* 0x000000827c8a7223 */ /* 0x000fe20000000099 */
[----:B------:R-:W-:Y:S01]  /*2e90*/  FFMA R155, R130, R125, R155 ;  /* 0x0000007d829b7223 */ /* 0x000fe2000000009b */
[-C--:B--2---:R-:W-:Y:S01]  /*2ea0*/  FFMA R142, R142, R132.reuse, R149 ;  /* 0x000000848e8e7223 */ /* 0x084fe20000000095 */
[-C--:B------:R-:W-:Y:S01]  /*2eb0*/  FFMA R149, R143, R132.reuse, R140 ;  /* 0x000000848f957223 */ /* 0x080fe2000000008c */
[----:B------:R-:W-:Y:S02]  /*2ec0*/  FFMA R167, R121, R132, R138 ;  /* 0x0000008479a77223 */ /* 0x000fe4000000008a */
[-C--:B0-----:R-:W-:Y:S01]  /*2ed0*/  FFMA R139, R137, R134.reuse, R142 ;  /* 0x00000086898b7223 */ /* 0x081fe2000000008e */
[----:B------:R-:W-:Y:S01]  /*2ee0*/  FFMA R130, R148, R134, R149 ;  /* 0x0000008694827223 */ /* 0x000fe20000000095 */
[----:B------:R-:W0:Y:S01]  /*2ef0*/  LDS.64 R136, [R164+0x9d0] ;  /* 0x0009d000a4887984 */ /* 0x000e220000000a00 */
[----:B---3--:R-:W-:Y:S01]  /*2f00*/  FFMA R169, R132, R128, R155 ;  /* 0x0000008084a97223 */ /* 0x008fe2000000009b */
[----:B0-----:R-:W-:-:S02]  /*2f10*/  FFMA R146, R146, R136, R139 ;  /* 0x0000008892927223 */ /* 0x001fc4000000008b */
[----:B------:R-:W0:Y:S02]  /*2f20*/  LDS.64 R138, [R164+0xc10] ;  /* 0x000c1000a48a7984 */ /* 0x000e240000000a00 */
[----:B0-----:R-:W-:Y:S02]  /*2f30*/  FFMA R146, R141, R138, R146 ;  /* 0x0000008a8d927223 */ /* 0x001fe40000000092 */
[----:B------:R-:W0:Y:S02]  /*2f40*/  LDS.64 R140, [R164+0xf0] ;  /* 0x0000f000a48c7984 */ /* 0x000e240000000a00 */
[----:B------:R-:W-:-:S04]  /*2f50*/  FFMA R145, R145, R129, R146 ;  /* 0x0000008191917223 */ /* 0x000fc80000000092 */
[----:B------:R-:W-:Y:S01]  /*2f60*/  FFMA R150, R150, R131, R145 ;  /* 0x0000008396967223 */ /* 0x000fe20000000091 */
[----:B------:R-:W-:-:S03]  /*2f70*/  FFMA R145, R147, R136, R130 ;  /* 0x0000008893917223 */ /* 0x000fc60000000082 */
[----:B------:R-:W-:Y:S01]  /*2f80*/  FFMA R143, R143, R133, R150 ;  /* 0x000000858f8f7223 */ /* 0x000fe20000000096 */
[----:B------:R-:W-:-:S03]  /*2f90*/  FFMA R145, R104, R138, R145 ;  /* 0x0000008a68917223 */ /* 0x000fc60000000091 */
[----:B------:R-:W-:Y:S02]  /*2fa0*/  FFMA R148, R148, R135, R143 ;  /* 0x0000008794947223 */ /* 0x000fe4000000008f */
[----:B------:R-:W1:Y:S02]  /*2fb0*/  LDS.64 R142, [R164+0x330] ;  /* 0x00033000a48e7984 */ /* 0x000e640000000a00 */
[----:B------:R-:W-:-:S04]  /*2fc0*/  FFMA R149, R147, R137, R148 ;  /* 0x0000008993957223 */ /* 0x000fc80000000094 */
[----:B------:R-:W-:Y:S02]  /*2fd0*/  FFMA R155, R104, R139, R149 ;  /* 0x0000008b689b7223 */ /* 0x000fe40000000095 */
[----:B------:R-:W-:Y:S01]  /*2fe0*/  LDS.64 R148, [R164+0x9f0] ;  /* 0x0009f000a4947984 */ /* 0x000fe20000000a00 */
[C---:B0-----:R-:W-:Y:S01]  /*2ff0*/  FFMA R140, R106.reuse, R140, R145 ;  /* 0x0000008c6a8c7223 */ /* 0x041fe20000000091 */
[----:B------:R-:W-:Y:S02]  /*3000*/  FFMA R106, R106, R141, R155 ;  /* 0x0000008d6a6a7223 */ /* 0x000fe4000000009b */
[----:B------:R-:W0:Y:S01]  /*3010*/  LDS.64 R144, [R164+0x570] ;  /* 0x00057000a4907984 */ /* 0x000e220000000a00 */
[C---:B-1----:R-:W-:Y:S01]  /*3020*/  FFMA R147, R151.reuse, R142, R140 ;  /* 0x0000008e97937223 */ /* 0x042fe2000000008c */
[----:B------:R-:W-:-:S03]  /*3030*/  FFMA R151, R151, R143, R106 ;  /* 0x0000008f97977223 */ /* 0x000fc6000000006a */
[C---:B0-----:R-:W-:Y:S01]  /*3040*/  FFMA R153, R108.reuse, R144, R147 ;  /* 0x000000906c997223 */ /* 0x041fe20000000093 */
[----:B------:R-:W-:Y:S01]  /*3050*/  FFMA R155, R108, R145, R151 ;  /* 0x000000916c9b7223 */ /* 0x000fe20000000097 */
[----:B------:R-:W0:Y:S04]  /*3060*/  LDS.64 R146, [R164+0x7b0] ;  /* 0x0007b000a4927984 */ /* 0x000e280000000a00 */
[----:B------:R-:W1:Y:S01]  /*3070*/  LDS.64 R150, [R164+0xc30] ;  /* 0x000c3000a4967984 */ /* 0x000e620000000a00 */
[C---:B0-----:R-:W-:Y:S01]  /*3080*/  FFMA R153, R152.reuse, R146, R153 ;  /* 0x0000009298997223 */ /* 0x041fe20000000099 */
[----:B------:R-:W-:Y:S02]  /*3090*/  FFMA R171, R152, R147, R155 ;  /* 0x0000009398ab7223 */ /* 0x000fe4000000009b */
[----:B------:R-:W-:Y:S01]  /*30a0*/  LDS.64 R154, [R164+0x338] ;  /* 0x00033800a49a7984 */ /* 0x000fe20000000a00 */
[C---:B------:R-:W-:Y:S01]  /*30b0*/  FFMA R148, R110.reuse, R148, R153 ;  /* 0x000000946e947223 */ /* 0x040fe20000000099 */
[----:B------:R-:W-:-:S02]  /*30c0*/  FFMA R110, R110, R149, R171 ;  /* 0x000000956e6e7223 */ /* 0x000fc400000000ab */
[----:B------:R-:W0:Y:S01]  /*30d0*/  LDS.64 R152, [R164+0xf8] ;  /* 0x0000f800a4987984 */ /* 0x000e220000000a00 */
[C---:B-1----:R-:W-:Y:S01]  /*30e0*/  FFMA R148, R105.reuse, R150, R148 ;  /* 0x0000009669947223 */ /* 0x042fe20000000094 */
[----:B------:R-:W-:-:S03]  /*30f0*/  FFMA R105, R105, R151, R110 ;  /* 0x0000009769697223 */ /* 0x000fc6000000006e */
[----:B------:R-:W-:-:S04]  /*3100*/  FFMA R141, R107, R141, R148 ;  /* 0x0000008d6b8d7223 */ /* 0x000fc80000000094 */
[----:B------:R-:W-:Y:S02]  /*3110*/  FFMA R104, R112, R143, R141 ;  /* 0x0000008f70687223 */ /* 0x000fe4000000008d */
[----:B------:R-:W-:Y:S02]  /*3120*/  LDS.64 R142, [R164+0x7b8] ;  /* 0x0007b800a48e7984 */ /* 0x000fe40000000a00 */
[----:B------:R-:W-:Y:S02]  /*3130*/  FFMA R145, R109, R145, R104 ;  /* 0x000000916d917223 */ /* 0x000fe40000000068 */
[----:B------:R-:W-:Y:S02]  /*3140*/  LDS.64 R140, [R164+0xc38] ;  /* 0x000c3800a48c7984 */ /* 0x000fe40000000a00 */
[----:B------:R-:W-:Y:S02]  /*3150*/  FFMA R108, R114, R147, R145 ;  /* 0x00000093726c7223 */ /* 0x000fe40000000091 */
[----:B------:R-:W-:Y:S02]  /*3160*/  LDS.64 R144, [R164+0x7c0] ;  /* 0x0007c000a4907984 */ /* 0x000fe40000000a00 */
[----:B------:R-:W-:-:S02]  /*3170*/  FFMA R149, R111, R149, R108 ;  /* 0x000000956f957223 */ /* 0x000fc4000000006c */
[----:B------:R-:W-:Y:S02]  /*3180*/  LDS.64 R146, [R164+0xa00] ;  /* 0x000a0000a4927984 */ /* 0x000fe40000000a00 */
[----:B------:R-:W-:Y:S01]  /*3190*/  FFMA R149, R116, R151, R149 ;  /* 0x0000009774957223 */ /* 0x000fe20000000095 */
[----:B0-----:R-:W-:-:S03]  /*31a0*/  FFMA R105, R107, R152, R105 ;  /* 0x000000986b697223 */ /* 0x001fc60000000069 */
[----:B------:R-:W-:Y:S01]  /*31b0*/  FFMA R152, R118, R152, R149 ;  /* 0x0000009876987223 */ /* 0x000fe20000000095 */
[----:B------:R-:W-:Y:S01]  /*31c0*/  LDS.64 R106, [R164+0x9f8] ;  /* 0x0009f800a46a7984 */ /* 0x000fe20000000a00 */
[----:B------:R-:W-:-:S03]  /*31d0*/  FFMA R112, R112, R154, R105 ;  /* 0x0000009a70707223 */ /* 0x000fc60000000069 */
[----:B------:R-:W0:Y:S04]  /*31e0*/  LDS.64 R104, [R164+0x578] ;  /* 0x00057800a4687984 */ /* 0x000e280000000a00 */
[----:B------:R-:W-:Y:S01]  /*31f0*/  LDS.64 R148, [R164+0xc40] ;  /* 0x000c4000a4947984 */ /* 0x000fe20000000a00 */
[----:B0-----:R-:W-:-:S04]  /*3200*/  FFMA R109, R109, R104, R112 ;  /* 0x000000686d6d7223 */ /* 0x001fc80000000070 */
[----:B------:R-:W-:-:S04]  /*3210*/  FFMA R109, R114, R142, R109 ;  /* 0x0000008e726d7223 */ /* 0x000fc8000000006d */
[----:B------:R-:W-:Y:S02]  /*3220*/  FFMA R109, R111, R106, R109 ;  /* 0x0000006a6f6d7223 */ /* 0x000fe4000000006d */
[----:B------:R-:W-:Y:S02]  /*3230*/  LDS.64 R110, [R164+0x340] ;  /* 0x00034000a46e7984 */ /* 0x000fe40000000a00 */
[----:B------:R-:W-:Y:S01]  /*3240*/  FFMA R116, R116, R140, R109 ;  /* 0x0000008c74747223 */ /* 0x000fe2000000006d */
[----:B------:R-:W-:-:S03]  /*3250*/  FFMA R109, R113, R154, R152 ;  /* 0x0000009a716d7223 */ /* 0x000fc60000000098 */
[----:B------:R-:W-:Y:S01]  /*3260*/  FFMA R116, R118, R153, R116 ;  /* 0x0000009976747223 */ /* 0x000fe20000000074 */
[----:B------:R-:W-:Y:S02]  /*3270*/  FFMA R104, R120, R104, R109 ;  /* 0x0000006878687223 */ /* 0x000fe4000000006d */
[----:B------:R-:W0:Y:S01]  /*3280*/  LDS.64 R108, [R164+0x100] ;  /* 0x00010000a46c7984 */ /* 0x000e220000000a00 */
[----:B------:R-:W-:Y:S01]  /*3290*/  FFMA R113, R113, R155, R116 ;  /* 0x0000009b71717223 */ /* 0x000fe20000000074 */
[----:B------:R-:W-:Y:S01]  /*32a0*/  FFMA R151, R115, R142, R104 ;  /* 0x0000008e73977223 */ /* 0x000fe20000000068 */
[----:B------:R-:W-:Y:S01]  /*32b0*/  FFMA R104, R126, R134, R167 ;  /* 0x000000867e687223 */ /* 0x000fe200000000a7 */
[----:B------:R-:W-:Y:S01]  /*32c0*/  FFMA R134, R134, R127, R169 ;  /* 0x0000007f86867223 */ /* 0x000fe200000000a9 */
[----:B------:R-:W-:Y:S01]  /*32d0*/  FFMA R120, R120, R105, R113 ;  /* 0x0000006978787223 */ /* 0x000fe20000000071 */
[----:B------:R-:W-:Y:S01]  /*32e0*/  FFMA R106, R122, R106, R151 ;  /* 0x0000006a7a6a7223 */ /* 0x000fe20000000097 */
[----:B------:R-:W1:Y:S01]  /*32f0*/  LDS.64 R112, [R164+0x580] ;  /* 0x00058000a4707984 */ /* 0x000e620000000a00 */
[----:B------:R-:W-:Y:S01]  /*3300*/  FFMA R104, R123, R136, R104 ;  /* 0x000000887b687223 */ /* 0x000fe20000000068 */
[----:B------:R-:W-:Y:S01]  /*3310*/  FFMA R120, R115, R143, R120 ;  /* 0x0000008f73787223 */ /* 0x000fe20000000078 */
[----:B------:R-:W-:-:S03]  /*3320*/  FFMA R106, R117, R140, R106 ;  /* 0x0000008c756a7223 */ /* 0x000fc6000000006a */
[----:B------:R-:W-:Y:S01]  /*3330*/  FFMA R120, R122, R107, R120 ;  /* 0x0000006b7a787223 */ /* 0x000fe20000000078 */
[----:B------:R-:W-:-:S03]  /*3340*/  FFMA R153, R119, R153, R106 ;  /* 0x0000009977997223 */ /* 0x000fc6000000006a */
[----:B------:R-:W-:Y:S01]  /*3350*/  FFMA R120, R117, R141, R120 ;  /* 0x0000008d75787223 */ /* 0x000fe20000000078 */
[----:B------:R-:W-:-:S04]  /*3360*/  FFMA R106, R124, R155, R153 ;  /* 0x0000009b7c6a7223 */ /* 0x000fc80000000099 */
[----:B------:R-:W-:-:S04]  /*3370*/  FFMA R105, R121, R105, R106 ;  /* 0x0000006979697223 */ /* 0x000fc8000000006a */
[----:B------:R-:W-:Y:S01]  /*3380*/  FFMA R106, R126, R143, R105 ;  /* 0x0000008f7e6a7223 */ /* 0x000fe20000000069 */
[----:B------:R-:W-:-:S03]  /*3390*/  FFMA R105, R165, R138, R104 ;  /* 0x0000008aa5697223 */ /* 0x000fc60000000068 */
[----:B------:R-:W-:Y:S01]  /*33a0*/  FFMA R106, R123, R107, R106 ;  /* 0x0000006b7b6a7223 */ /* 0x000fe2000000006a */
[----:B------:R-:W-:Y:S01]  /*33b0*/  FFMA R104, R166, R129, R105 ;  /* 0x00000081a6687223 */ /* 0x000fe20000000069 */
[----:B------:R-:W-:Y:S02]  /*33c0*/  FFMA R105, R5, R136, R134 ;  /* 0x0000008805697223 */ /* 0x000fe40000000086 */
[----:B------:R-:W-:Y:S01]  /*33d0*/  FFMA R141, R165, R141, R106 ;  /* 0x0000008da58d7223 */ /* 0x000fe2000000006a */
[----:B------:R-:W-:Y:S01]  /*33e0*/  FFMA R131, R125, R131, R104 ;  /* 0x000000837d837223 */ /* 0x000fe20000000068 */
[----:B------:R-:W-:-:S03]  /*33f0*/  FFMA R138, R6, R138, R105 ;  /* 0x0000008a068a7223 */ /* 0x000fc60000000069 */
[----:B------:R-:W-:Y:S01]  /*3400*/  FFMA R104, R128, R133, R131 ;  /* 0x0000008580687223 */ /* 0x000fe20000000083 */
[-C--:B0-----:R-:W-:Y:S01]  /*3410*/  FFMA R119, R119, R108.reuse, R120 ;  /* 0x0000006c77777223 */ /* 0x081fe20000000078 */
[----:B------:R-:W-:Y:S01]  /*3420*/  FFMA R108, R166, R108, R141 ;  /* 0x0000006ca66c7223 */ /* 0x000fe2000000008d */
[----:B------:R-:W-:Y:S01]  /*3430*/  FADD R138, R138, R11 ;  /* 0x0000000b8a8a7221 */ /* 0x000fe20000000000 */
[----:B------:R-:W-:Y:S01]  /*3440*/  FFMA R104, R127, R135, R104 ;  /* 0x000000877f687223 */ /* 0x000fe20000000068 */
[-C--:B------:R-:W-:Y:S01]  /*3450*/  FFMA R124, R124, R110.reuse, R119 ;  /* 0x0000006e7c7c7223 */ /* 0x080fe20000000077 */
[----:B------:R-:W-:Y:S02]  /*3460*/  FFMA R107, R125, R110, R108 ;  /* 0x0000006e7d6b7223 */ /* 0x000fe4000000006c */
[----:B------:R-:W-:Y:S01]  /*3470*/  FFMA R104, R5, R137, R104 ;  /* 0x0000008905687223 */ /* 0x000fe20000000068 */
[-C--:B-1----:R-:W-:Y:S01]  /*3480*/  FFMA R121, R121, R112.reuse, R124 ;  /* 0x0000007079797223 */ /* 0x082fe2000000007c */
[----:B------:R-:W-:-:S02]  /*3490*/  FFMA R112, R128, R112, R107 ;  /* 0x0000007080707223 */ /* 0x000fc4000000006b */
[----:B------:R-:W-:Y:S01]  /*34a0*/  FFMA R139, R6, R139, R104 ;  /* 0x0000008b068b7223 */ /* 0x000fe20000000068 */
[-C--:B------:R-:W-:Y:S01]  /*34b0*/  FFMA R126, R126, R144.reuse, R121 ;  /* 0x000000907e7e7223 */ /* 0x080fe20000000079 */
[----:B------:R-:W-:Y:S01]  /*34c0*/  FFMA R112, R127, R144, R112 ;  /* 0x000000907f707223 */ /* 0x000fe20000000070 */
[----:B------:R-:W-:Y:S01]  /*34d0*/  FSET.BF.GE.AND R104, R138, 1, PT ;  /* 0x3f8000008a68780a */ /* 0x000fe20003806000 */
[----:B------:R-:W-:Y:S01]  /*34e0*/  FADD R139, R139, R10 ;  /* 0x0000000a8b8b7221 */ /* 0x000fe20000000000 */
[-C--:B------:R-:W-:Y:S01]  /*34f0*/  FFMA R126, R123, R146.reuse, R126 ;  /* 0x000000927b7e7223 */ /* 0x080fe2000000007e */
[----:B------:R-:W-:-:S03]  /*3500*/  FFMA R11, R5, R146, R112 ;  /* 0x00000092050b7223 */ /* 0x000fc60000000070 */
[-C--:B------:R-:W-:Y:S01]  /*3510*/  FFMA R165, R165, R148.reuse, R126 ;  /* 0x00000094a5a57223 */ /* 0x080fe2000000007e */
[----:B------:R-:W-:Y:S01]  /*3520*/  FFMA R148, R6, R148, R11 ;  /* 0x0000009406947223 */ /* 0x000fe2000000000b */
[----:B------:R-:W-:Y:S01]  /*3530*/  FSET.BF.GE.AND R105, R139, 1, PT ;  /* 0x3f8000008b69780a */ /* 0x000fe20003806000 */
[----:B------:R-:W-:-:S04]  /*3540*/  IMAD.WIDE.U32 R10, R2, 0x800, RZ ;  /* 0x00000800020a7825 */ /* 0x000fc800078e00ff */
[----:B------:R-:W-:Y:S01]  /*3550*/  FFMA R166, R166, R109, R165 ;  /* 0x0000006da6a67223 */ /* 0x000fe200000000a5 */
[----:B------:R-:W-:Y:S01]  /*3560*/  FADD R7, R148, R7 ;  /* 0x0000000794077221 */ /* 0x000fe20000000000 */
[----:B------:R-:W-:Y:S02]  /*3570*/  FSETP.GT.AND P0, PT, R105, R104, PT ;  /* 0x000000686900720b */ /* 0x000fe40003f04000 */
[----:B------:R-:W-:Y:S01]  /*3580*/  FFMA R111, R125, R111, R166 ;  /* 0x0000006f7d6f7223 */ /* 0x000fe200000000a6 */
[----:B------:R-:W-:Y:S02]  /*3590*/  LOP3.LUT R107, R10, R0, RZ, 0xfc, !PT ;  /* 0x000000000a6b7212 */ /* 0x000fe400078efcff */
[----:B------:R-:W-:Y:S01]  /*35a0*/  FSEL R104, R105, R104, P0 ;  /* 0x0000006869687208 */ /* 0x000fe20000000000 */
[----:B------:R-:W-:Y:S01]  /*35b0*/  FFMA R128, R128, R113, R111 ;  /* 0x0000007180807223 */ /* 0x000fe2000000006f */
[----:B------:R-:W-:Y:S02]  /*35c0*/  FSET.BF.GE.AND R105, R7, 1, PT ;  /* 0x3f8000000769780a */ /* 0x000fe40003806000 */
[----:B------:R-:W-:Y:S01]  /*35d0*/  LEA R107, P1, R8, R107, 0x8 ;  /* 0x0000006b086b7211 */ /* 0x000fe200078240ff */
[----:B------:R-:W-:Y:S01]  /*35e0*/  FFMA R128, R127, R145, R128 ;  /* 0x000000917f807223 */ /* 0x000fe20000000080 */
[----:B------:R-:W-:-:S02]  /*35f0*/  FSETP.GT.AND P0, PT, R105, R104, PT ;  /* 0x000000686900720b */ /* 0x000fc40003f04000 */
[----:B------:R-:W-:Y:S01]  /*3600*/  IADD3 R8, PT, PT, R8, 0x1, RZ ;  /* 0x0000000108087810 */ /* 0x000fe20007ffe0ff */
[----:B------:R-:W-:Y:S01]  /*3610*/  FFMA R147, R5, R147, R128 ;  /* 0x0000009305937223 */ /* 0x000fe20000000080 */
[----:B------:R-:W-:Y:S02]  /*3620*/  IADD3.X R108, PT, PT, RZ, R11, RZ, P1, !PT ;  /* 0x0000000bff6c7210 */ /* 0x000fe40000ffe4ff */
[----:B------:R-:W-:Y:S01]  /*3630*/  ISETP.NE.AND P4, PT, R8, 0x8, PT ;  /* 0x000000080800780c */ /* 0x000fe20003f85270 */
[----:B------:R-:W-:Y:S01]  /*3640*/  FFMA R106, R6, R149, R147 ;  /* 0x00000095066a7223 */ /* 0x000fe20000000093 */
[----:B------:R-:W-:-:S03]  /*3650*/  FSETP.GE.AND P2, PT, R7, 1, PT ;  /* 0x3f8000000700780b */ /* 0x000fc60003f46000 */
[----:B------:R-:W-:Y:S01]  /*3660*/  FADD R106, R106, R9 ;  /* 0x000000096a6a7221 */ /* 0x000fe20000000000 */
[----:B------:R-:W-:Y:S02]  /*3670*/  FSEL R9, R105, R104, P0 ;  /* 0x0000006869097208 */ /* 0x000fe40000000000 */
[C---:B------:R-:W-:Y:S02]  /*3680*/  LEA R104, P1, R107.reuse, UR8, 0x2 ;  /* 0x000000086b687c11 */ /* 0x040fe4000f8210ff */
[----:B------:R-:W-:Y:S02]  /*3690*/  FSET.BF.GE.AND R10, R106, 1, PT ;  /* 0x3f8000006a0a780a */ /* 0x000fe40003806000 */
[----:B------:R-:W-:Y:S02]  /*36a0*/  LEA.HI.X R105, R107, UR9, R108, 0x2, P1 ;  /* 0x000000096b697c11 */ /* 0x000fe400088f146c */
[----:B------:R-:W-:Y:S02]  /*36b0*/  FSETP.GT.AND P0, PT, R10, R9, PT ;  /* 0x000000090a00720b */ /* 0x000fe40003f04000 */
[----:B------:R-:W-:-:S02]  /*36c0*/  FSETP.GE.AND P1, PT, R139, 1, PT ;  /* 0x3f8000008b00780b */ /* 0x000fc40003f26000 */
[----:B------:R-:W-:Y:S02]  /*36d0*/  FSEL R107, R10, R9, P0 ;  /* 0x000000090a6b7208 */ /* 0x000fe40000000000 */
[----:B------:R-:W-:Y:S02]  /*36e0*/  FSETP.GE.AND P0, PT, R138, 1, PT ;  /* 0x3f8000008a00780b */ /* 0x000fe40003f06000 */
[----:B------:R-:W-:Y:S01]  /*36f0*/  FSETP.GE.AND P3, PT, R106, 1, PT ;  /* 0x3f8000006a00780b */ /* 0x000fe20003f66000 */
[----:B------:R2:W-:Y:S01]  /*3700*/  STG.E desc[UR6][R104.64], R107 ;  /* 0x0000006b68007986 */ /* 0x0005e2000c101906 */
[----:B------:R-:W-:Y:S02]  /*3710*/  FSEL R11, R138, RZ, !P0 ;  /* 0x000000ff8a0b7208 */ /* 0x000fe40004000000 */
[----:B------:R-:W-:Y:S02]  /*3720*/  FSEL R10, R139, RZ, !P1 ;  /* 0x000000ff8b0a7208 */ /* 0x000fe40004800000 */
[----:B------:R-:W-:-:S02]  /*3730*/  FSEL R7, R7, RZ, !P2 ;  /* 0x000000ff07077208 */ /* 0x000fc40005000000 */
[----:B------:R-:W-:Y:S01]  /*3740*/  FSEL R9, R106, RZ, !P3 ;  /* 0x000000ff6a097208 */ /* 0x000fe20005800000 */
[----:B------:R-:W-:Y:S06]  /*3750*/  @P4 BRA `(.L_x_8) ;  /* 0xffffffcc00cc4947 */ /* 0x000fec000383ffff */
[----:B------:R-:W-:Y:S05]  /*3760*/  EXIT ;  /* 0x000000000000794d */ /* 0x000fea0003800000 */
.L_x_9:
        /* <DEDUP_REMOVED lines=9> */
.L_x_16:


//--------------------- .text._Z20k_conv1_max_parallelPKfPfi --------------------------
	.section	.text._Z20k_conv1_max_parallelPKfPfi,"ax",@progbits
	.align	128
        .global         _Z20k_conv1_max_parallelPKfPfi
        .type           _Z20k_conv1_max_parallelPKfPfi,@function
        .size           _Z20k_conv1_max_parallelPKfPfi,(.L_x_17 - _Z20k_conv1_max_parallelPKfPfi)
        .other          _Z20k_conv1_max_parallelPKfPfi,@"STO_CUDA_ENTRY STV_DEFAULT"
_Z20k_conv1_max_parallelPKfPfi:
.text._Z20k_conv1_max_parallelPKfPfi:
[----:B------:R-:W-:Y:S01]  /*0000*/  LDC R1, c[0x0][0x37c] ;  /* 0x0000df00ff017b82 */ /* 0x000fe20000000800 */
[----:B------:R-:W0:Y:S01]  /*0010*/  S2R R0, SR_TID.X ;  /* 0x0000000000007919 */ /* 0x000e220000002100 */
[----:B------:R-:W1:Y:S01]  /*0020*/  LDCU.64 UR6, c[0x0][0x358] ;  /* 0x00006b00ff0677ac */ /* 0x000e620008000a00 */
[----:B------:R-:W-:Y:S01]  /*0030*/  BSSY.RECONVERGENT B0, `(.L_x_10) ;  /* 0x0000035000007945 */ /* 0x000fe20003800200 */
[----:B------:R-:W0:Y:S01]  /*0040*/  S2R R9, SR_TID.Y ;  /* 0x0000000000097919 */ /* 0x000e220000002200 */
[----:B------:R-:W2:Y:S01]  /*0050*/  S2R R8, SR_TID.Z ;  /* 0x0000000000087919 */ /* 0x000ea20000002300 */
[----:B------:R-:W3:Y:S01]  /*0060*/  S2R R15, SR_CTAID.X ;  /* 0x00000000000f7919 */ /* 0x000ee20000002500 */
[----:B0-----:R-:W-:-:S04]  /*0070*/  IMAD R3, R9, 0xc, R0 ;  /* 0x0000000c09037824 */ /* 0x001fc800078e0200 */
[----:B--2---:R-:W-:-:S05]  /*0080*/  IMAD R2, R8, 0x90, R3 ;  /* 0x0000009008027824 */ /* 0x004fca00078e0203 */
[----:B------:R-:W-:-:S13]  /*0090*/  ISETP.GT.U32.AND P0, PT, R2, 0xc3, PT ;  /* 0x000000c30200780c */ /* 0x000fda0003f04070 */
[----:B-1-3--:R-:W-:Y:S05]  /*00a0*/  @P0 BRA `(.L_x_11) ;  /* 0x0000000000b40947 */ /* 0x00afea0003800000 */
[----:B------:R-:W0:Y:S01]  /*00b0*/  LDC.64 R4, c[0x0][0x380] ;  /* 0x0000e000ff047b82 */ /* 0x000e220000000a00 */
[----:B------:R-:W-:-:S04]  /*00c0*/  IMAD R7, R15, 0x310, RZ ;  /* 0x000003100f077824 */ /* 0x000fc800078e02ff */
[----:B0-----:R-:W-:-:S04]  /*00d0*/  IMAD.WIDE.U32 R4, R7, 0x4, R4 ;  /* 0x0000000407047825 */ /* 0x001fc800078e0004 */
[----:B------:R-:W-:-:S06]  /*00e0*/  IMAD.WIDE.U32 R4, R2, 0x10, R4 ;  /* 0x0000001002047825 */ /* 0x000fcc00078e0004 */
[----:B------:R-:W2:Y:S01]  /*00f0*/  LDG.E.128.CONSTANT R4, desc[UR6][R4.64] ;  /* 0x0000000604047981 */ /* 0x000ea2000c1e9d00 */
[C---:B------:R-:W-:Y:S01]  /*0100*/  PRMT R10, R2.reuse, 0x9910, RZ ;  /* 0x00009910020a7816 */ /* 0x040fe200000000ff */
[----:B------:R-:W0:Y:S01]  /*0110*/  S2UR UR5, SR_CgaCtaId ;  /* 0x00000000000579c3 */ /* 0x000e220000008800 */
[----:B------:R-:W-:Y:S01]  /*0120*/  LOP3.LUT R11, R2, 0x3fff, RZ, 0xc0, !PT ;  /* 0x00003fff020b7812 */ /* 0x000fe200078ec0ff */
[----:B------:R-:W-:Y:S02]  /*0130*/  UMOV UR4, 0x400 ;  /* 0x0000040000047882 */ /* 0x000fe40000000000 */
[----:B------:R-:W-:Y:S02]  /*0140*/  IMAD R10, R10, 0x25, RZ ;  /* 0x000000250a0a7824 */ /* 0x000fe400078e02ff */
[----:B------:R-:W-:-:S03]  /*0150*/  IMAD R12, R11, 0x4925, RZ ;  /* 0x000049250b0c7824 */ /* 0x000fc600078e02ff */
[----:B------:R-:W-:Y:S02]  /*0160*/  LOP3.LUT R11, R10, 0xffff, RZ, 0xc0, !PT ;  /* 0x0000ffff0a0b7812 */ /* 0x000fe400078ec0ff */
[----:B------:R-:W-:Y:S02]  /*0170*/  SHF.R.U32.HI R10, RZ, 0x11, R12 ;  /* 0x00000011ff0a7819 */ /* 0x000fe4000001160c */
[----:B------:R-:W-:Y:S02]  /*0180*/  SHF.R.U32.HI R11, RZ, 0x8, R11 ;  /* 0x00000008ff0b7819 */ /* 0x000fe4000001160b */
[----:B------:R-:W-:-:S03]  /*0190*/  PRMT R14, R10, 0x9910, RZ ;  /* 0x000099100a0e7816 */ /* 0x000fc600000000ff */
[----:B------:R-:W-:-:S05]  /*01a0*/  IMAD.MOV R13, RZ, RZ, -R11 ;  /* 0x000000ffff0d7224 */ /* 0x000fca00078e0a0b */
[----:B------:R-:W-:Y:S01]  /*01b0*/  PRMT R13, R13, 0x7710, RZ ;  /* 0x000077100d0d7816 */ /* 0x000fe200000000ff */
[----:B0-----:R-:W-:-:S04]  /*01c0*/  ULEA UR4, UR5, UR4, 0x18 ;  /* 0x0000000405047291 */ /* 0x001fc8000f8ec0ff */
[----:B------:R-:W-:Y:S02]  /*01d0*/  IMAD.IADD R12, R2, 0x1, R13 ;  /* 0x00000001020c7824 */ /* 0x000fe400078e020d */
[----:B------:R-:W-:Y:S01]  /*01e0*/  IMAD R13, R14, 0x1c, RZ ;  /* 0x0000001c0e0d7824 */ /* 0x000fe200078e02ff */
[----:B------:R-:W-:Y:S02]  /*01f0*/  LEA R10, R10, UR4, 0x7 ;  /* 0x000000040a0a7c11 */ /* 0x000fe4000f8e38ff */
[----:B------:R-:W-:Y:S01]  /*0200*/  LOP3.LUT R12, R12, 0xfe, RZ, 0xc0, !PT ;  /* 0x000000fe0c0c7812 */ /* 0x000fe200078ec0ff */
[----:B------:R-:W-:-:S03]  /*0210*/  IMAD.MOV R13, RZ, RZ, -R13 ;  /* 0x000000ffff0d7224 */ /* 0x000fc600078e0a0d */
[----:B------:R-:W-:Y:S01]  /*0220*/  LEA.HI R12, R12, R11, RZ, 0x1f ;  /* 0x0000000b0c0c7211 */ /* 0x000fe200078ff8ff */
[----:B------:R-:W-:Y:S01]  /*0230*/  IMAD.SHL.U32 R11, R2, 0x4, RZ ;  /* 0x00000004020b7824 */ /* 0x000fe200078e00ff */
[----:B------:R-:W-:Y:S02]  /*0240*/  PRMT R18, R13, 0x7710, RZ ;  /* 0x000077100d127816 */ /* 0x000fe400000000ff */
[----:B------:R-:W-:Y:S02]  /*0250*/  LOP3.LUT R12, R12, 0xfc, RZ, 0xc0, !PT ;  /* 0x000000fc0c0c7812 */ /* 0x000fe400078ec0ff */
[--C-:B------:R-:W-:Y:S01]  /*0260*/  IADD3 R14, PT, PT, R18, 0x1, R11.reuse ;  /* 0x00000001120e7810 */ /* 0x100fe20007ffe00b */
[----:B------:R-:W-:Y:S01]  /*0270*/  IMAD R13, R2, 0x4, R18 ;  /* 0x00000004020d7824 */ /* 0x000fe200078e0212 */
[----:B------:R-:W-:Y:S02]  /*0280*/  SHF.R.U32.HI R12, RZ, 0x2, R12 ;  /* 0x00000002ff0c7819 */ /* 0x000fe4000001160c */
[----:B------:R-:W-:-:S02]  /*0290*/  IADD3 R16, PT, PT, R18, 0x2, R11 ;  /* 0x0000000212107810 */ /* 0x000fc40007ffe00b */
[----:B------:R-:W-:Y:S02]  /*02a0*/  IADD3 R11, PT, PT, R18, 0x3, R11 ;  /* 0x00000003120b7810 */ /* 0x000fe40007ffe00b */
[----:B------:R-:W-:Y:S02]  /*02b0*/  LOP3.LUT R13, R13, 0xffff, RZ, 0xc0, !PT ;  /* 0x0000ffff0d0d7812 */ /* 0x000fe400078ec0ff */
[----:B------:R-:W-:Y:S02]  /*02c0*/  LEA R12, R12, UR4, 0x7 ;  /* 0x000000040c0c7c11 */ /* 0x000fe4000f8e38ff */
[----:B------:R-:W-:Y:S02]  /*02d0*/  LOP3.LUT R17, R14, 0xffff, RZ, 0xc0, !PT ;  /* 0x0000ffff0e117812 */ /* 0x000fe400078ec0ff */
[----:B------:R-:W-:Y:S02]  /*02e0*/  LOP3.LUT R19, R16, 0xffff, RZ, 0xc0, !PT ;  /* 0x0000ffff10137812 */ /* 0x000fe400078ec0ff */
[----:B------:R-:W-:Y:S01]  /*02f0*/  LOP3.LUT R21, R11, 0xffff, RZ, 0xc0, !PT ;  /* 0x0000ffff0b157812 */ /* 0x000fe200078ec0ff */
[----:B------:R-:W-:-:S02]  /*0300*/  IMAD R11, R13, 0x4, R12 ;  /* 0x000000040d0b7824 */ /* 0x000fc400078e020c */
[--C-:B------:R-:W-:Y:S02]  /*0310*/  IMAD R12, R17, 0x4, R10.reuse ;  /* 0x00000004110c7824 */ /* 0x100fe400078e020a */
[--C-:B------:R-:W-:Y:S02]  /*0320*/  IMAD R13, R19, 0x4, R10.reuse ;  /* 0x00000004130d7824 */ /* 0x100fe400078e020a */
[----:B------:R-:W-:Y:S01]  /*0330*/  IMAD R10, R21, 0x4, R10 ;  /* 0x00000004150a7824 */ /* 0x000fe200078e020a */
[----:B--2---:R0:W-:Y:S04]  /*0340*/  STS [R11], R4 ;  /* 0x000000040b007388 */ /* 0x0041e80000000800 */
[----:B------:R0:W-:Y:S04]  /*0350*/  STS [R12], R5 ;  /* 0x000000050c007388 */ /* 0x0001e80000000800 */
[----:B------:R0:W-:Y:S04]  /*0360*/  STS [R13], R6 ;  /* 0x000000060d007388 */ /* 0x0001e80000000800 */
[----:B------:R0:W-:Y:S02]  /*0370*/  STS [R10], R7 ;  /* 0x000000070a007388 */ /* 0x0001e40000000800 */
.L_x_11:
[----:B------:R-:W-:Y:S05]  /*0380*/  BSYNC.RECONVERGENT B0 ;  /* 0x0000000000007941 */ /* 0x000fea0003800200 */
.L_x_10:
[----:B------:R-:W1:Y:S08]  /*0390*/  S2UR UR5, SR_CgaCtaId ;  /* 0x00000000000579c3 */ /* 0x000e700000008800 */
[----:B------:R-:W-:Y:S01]  /*03a0*/  BAR.SYNC.DEFER_BLOCKING 0x0 ;  /* 0x0000000000007b1d */ /* 0x000fe20000010000 */
[----:B------:R-:W-:Y:S02]  /*03b0*/  IMAD R3, R8, 0x19, RZ ;  /* 0x0000001908037824 */ /* 0x000fe400078e02ff */
[----:B------:R-:W-:-:S02]  /*03c0*/  IMAD R16, R9, 0x20, R0 ;  /* 0x0000002009107824 */ /* 0x000fc400078e0200 */
[----:B------:R-:W-:Y:S01]  /*03d0*/  IMAD.SHL.U32 R3, R3, 0x4, RZ ;  /* 0x0000000403037824 */ /* 0x000fe200078e00ff */
[----:B------:R-:W-:Y:S01]  /*03e0*/  UMOV UR8, 0x258 ;  /* 0x0000025800087882 */ /* 0x000fe20000000000 */
[----:B------:R-:W-:Y:S01]  /*03f0*/  UMOV UR4, 0x400 ;  /* 0x0000040000047882 */ /* 0x000fe20000000000 */
[----:B------:R-:W-:Y:S01]  /*0400*/  LEA R25, R8, UR8, 0x2 ;  /* 0x0000000808197c11 */ /* 0x000fe2000f8e10ff */
[----:B------:R-:W2:Y:S08]  /*0410*/  LDC R24, c[0x3][R3] ;  /* 0x00c0000003187b82 */ /* 0x000eb00000000800 */
[----:B------:R-:W2:Y:S01]  /*0420*/  LDC R25, c[0x3][R25] ;  /* 0x00c0000019197b82 */ /* 0x000ea20000000800 */
[----:B-1----:R-:W-:-:S07]  /*0430*/  ULEA UR4, UR5, UR4, 0x18 ;  /* 0x0000000405047291 */ /* 0x002fce000f8ec0ff */
[----:B------:R-:W1:Y:S01]  /*0440*/  LDC R23, c[0x3][R3+0x4] ;  /* 0x00c0010003177b82 */ /* 0x000e620000000800 */
[----:B------:R-:W-:-:S07]  /*0450*/  LEA R16, R16, UR4, 0x3 ;  /* 0x0000000410107c11 */ /* 0x000fce000f8e18ff */
[----:B------:R-:W3:Y:S01]  /*0460*/  LDC R19, c[0x3][R3+0x8] ;  /* 0x00c0020003137b82 */ /* 0x000ee20000000800 */
[----:B------:R-:W2:Y:S01]  /*0470*/  LDS.64 R8, [R16] ;  /* 0x0000000010087984 */ /* 0x000ea20000000a00 */
[----:B------:R-:W4:Y:S03]  /*0480*/  LDCU.64 UR4, c[0x0][0x388] ;  /* 0x00007100ff0477ac */ /* 0x000f260008000a00 */
[----:B0-----:R-:W0:Y:S03]  /*0490*/  LDS.64 R10, [R16+0x8] ;  /* 0x00000800100a7984 */ /* 0x001e260000000a00 */
[----:B------:R-:W5:Y:S01]  /*04a0*/  LDC R20, c[0x3][R3+0xc] ;  /* 0x00c0030003147b82 */ /* 0x000f620000000800 */
[----:B------:R-:W-:Y:S04]  /*04b0*/  LDS.64 R12, [R16+0x10] ;  /* 0x00001000100c7984 */ /* 0x000fe80000000a00 */
[----:B------:R-:W4:Y:S03]  /*04c0*/  LDS.64 R6, [R16+0x80] ;  /* 0x0000800010067984 */ /* 0x000f260000000a00 */
[----:B------:R-:W5:Y:S01]  /*04d0*/  LDC R0, c[0x3][R3+0x10] ;  /* 0x00c0040003007b82 */ /* 0x000f620000000800 */
[----:B------:R-:W5:Y:S07]  /*04e0*/  LDS.64 R4, [R16+0x88] ;  /* 0x0000880010047984 */ /* 0x000f6e0000000a00 */
[----:B------:R-:W5:Y:S08]  /*04f0*/  LDC R17, c[0x3][R3+0x14] ;  /* 0x00c0050003117b82 */ /* 0x000f700000000800 */
[----:B------:R-:W5:Y:S08]  /*0500*/  LDC R18, c[0x3][R3+0x18] ;  /* 0x00c0060003127b82 */ /* 0x000f700000000800 */
[----:B------:R-:W5:Y:S01]  /*0510*/  LDC R14, c[0x3][R3+0x1c] ;  /* 0x00c00700030e7b82 */ /* 0x000f620000000800 */
[--C-:B--2---:R-:W-:Y:S01]  /*0520*/  FFMA R8, R8, R24, R25.reuse ;  /* 0x0000001808087223 */ /* 0x104fe20000000019 */
[----:B------:R-:W-:-:S03]  /*0530*/  FFMA R27, R24, R9, R25 ;  /* 0x00000009181b7223 */ /* 0x000fc60000000019 */
[C---:B-1----:R-:W-:Y:S01]  /*0540*/  FFMA R21, R23.reuse, R9, R8 ;  /* 0x0000000917157223 */ /* 0x042fe20000000008 */
[----:B0-----:R-:W-:Y:S01]  /*0550*/  FFMA R22, R23, R10, R27 ;  /* 0x0000000a17167223 */ /* 0x001fe2000000001b */
[----:B------:R-:W0:Y:S02]  /*0560*/  LDS.64 R8, [R16+0x90] ;  /* 0x0000900010087984 */ /* 0x000e240000000a00 */
[----:B---3--:R-:W-:Y:S01]  /*0570*/  FFMA R27, R10, R19, R21 ;  /* 0x000000130a1b7223 */ /* 0x008fe20000000015 */
[-C--:B------:R-:W-:Y:S01]  /*0580*/  FFMA R29, R19, R11.reuse, R22 ;  /* 0x0000000b131d7223 */ /* 0x080fe20000000016 */
[----:B------:R-:W1:Y:S01]  /*0590*/  LDC R21, c[0x3][R3+0x20] ;  /* 0x00c0080003157b82 */ /* 0x000e620000000800 */
[----:B----4-:R-:W-:Y:S01]  /*05a0*/  FFMA R26, R24, R6, R25 ;  /* 0x00000006181a7223 */ /* 0x010fe20000000019 */
[C---:B-----5:R-:W-:Y:S01]  /*05b0*/  FFMA R27, R20.reuse, R11, R27 ;  /* 0x0000000b141b7223 */ /* 0x060fe2000000001b */
[----:B------:R-:W-:Y:S02]  /*05c0*/  FFMA R29, R20, R12, R29 ;  /* 0x0000000c141d7223 */ /* 0x000fe4000000001d */
[----:B------:R-:W-:-:S03]  /*05d0*/  FFMA R26, R23, R7, R26 ;  /* 0x00000007171a7223 */ /* 0x000fc6000000001a */
[----:B------:R-:W2:Y:S01]  /*05e0*/  LDC R22, c[0x3][R3+0x24] ;  /* 0x00c0090003167b82 */ /* 0x000ea20000000800 */
[----:B------:R-:W-:Y:S01]  /*05f0*/  FFMA R27, R12, R0, R27 ;  /* 0x000000000c1b7223 */ /* 0x000fe2000000001b */
[----:B------:R-:W-:Y:S01]  /*0600*/  FFMA R10, R0, R13, R29 ;  /* 0x0000000d000a7223 */ /* 0x000fe2000000001d */
[----:B------:R-:W-:Y:S01]  /*0610*/  FFMA R12, R24, R7, R25 ;  /* 0x00000007180c7223 */ /* 0x000fe20000000019 */
[----:B------:R-:W-:-:S04]  /*0620*/  FFMA R29, R19, R4, R26 ;  /* 0x00000004131d7223 */ /* 0x000fc8000000001a */
[----:B------:R-:W3:Y:S01]  /*0630*/  LDC R24, c[0x3][R3+0x28] ;  /* 0x00c00a0003187b82 */ /* 0x000ee20000000800 */
[-C--:B------:R-:W-:Y:S01]  /*0640*/  FFMA R12, R23, R4.reuse, R12 ;  /* 0x00000004170c7223 */ /* 0x080fe2000000000c */
[----:B------:R-:W-:Y:S01]  /*0650*/  FFMA R29, R20, R5, R29 ;  /* 0x00000005141d7223 */ /* 0x000fe2000000001d */
[----:B------:R-:W-:Y:S01]  /*0660*/  FFMA R13, R17, R7, R10 ;  /* 0x00000007110d7223 */ /* 0x000fe2000000000a */
[----:B------:R-:W-:Y:S01]  /*0670*/  FFMA R27, R6, R17, R27 ;  /* 0x00000011061b7223 */ /* 0x000fe2000000001b */
[----:B------:R-:W4:Y:S01]  /*0680*/  LDS.64 R10, [R16+0x100] ;  /* 0x00010000100a7984 */ /* 0x000f220000000a00 */
[----:B------:R-:W-:Y:S02]  /*0690*/  FFMA R19, R19, R5, R12 ;  /* 0x0000000513137223 */ /* 0x000fe4000000000c */
[----:B------:R-:W5:Y:S01]  /*06a0*/  LDC R25, c[0x3][R3+0x2c] ;  /* 0x00c00b0003197b82 */ /* 0x000f620000000800 */
[C---:B------:R-:W-:Y:S01]  /*06b0*/  FFMA R27, R18.reuse, R7, R27 ;  /* 0x00000007121b7223 */ /* 0x040fe2000000001b */
[----:B------:R-:W-:Y:S01]  /*06c0*/  FFMA R23, R18, R4, R13 ;  /* 0x0000000412177223 */ /* 0x000fe2000000000d */
[----:B------:R-:W5:Y:S04]  /*06d0*/  LDS.64 R6, [R16+0x108] ;  /* 0x0001080010067984 */ /* 0x000f680000000a00 */
[----:B------:R-:W5:Y:S01]  /*06e0*/  LDS.64 R12, [R16+0x110] ;  /* 0x00011000100c7984 */ /* 0x000f620000000a00 */
[----:B0-----:R-:W-:Y:S01]  /*06f0*/  FFMA R26, R20, R8, R19 ;  /* 0x00000008141a7223 */ /* 0x001fe20000000013 */
[----:B------:R-:W-:Y:S01]  /*0700*/  FFMA R28, R4, R14, R27 ;  /* 0x0000000e041c7223 */ /* 0x000fe2000000001b */
[----:B------:R-:W0:Y:S01]  /*0710*/  LDC R19, c[0x3][R3+0x30] ;  /* 0x00c00c0003137b82 */ /* 0x000e220000000800 */
[C---:B------:R-:W-:Y:S01]  /*0720*/  FFMA R4, R0.reuse, R8, R29 ;  /* 0x0000000800047223 */ /* 0x040fe2000000001d */
[----:B------:R-:W-:Y:S01]  /*0730*/  FFMA R26, R0, R9, R26 ;  /* 0x00000009001a7223 */ /* 0x000fe2000000001a */
[----:B------:R-:W-:-:S05]  /*0740*/  FFMA R23, R14, R5, R23 ;  /* 0x000000050e177223 */ /* 0x000fca0000000017 */
[----:B------:R-:W0:Y:S01]  /*0750*/  LDC R0, c[0x3][R3+0x34] ;  /* 0x00c00d0003007b82 */ /* 0x000e220000000800 */
[C---:B-1----:R-:W-:Y:S01]  /*0760*/  FFMA R5, R21.reuse, R5, R28 ;  /* 0x0000000515057223 */ /* 0x042fe2000000001c */
[----:B------:R-:W-:-:S06]  /*0770*/  FFMA R23, R21, R8, R23 ;  /* 0x0000000815177223 */ /* 0x000fcc0000000017 */
[----:B------:R-:W1:Y:S01]  /*0780*/  LDC R20, c[0x3][R3+0x38] ;  /* 0x00c00e0003147b82 */ /* 0x000e620000000800 */
[----:B--2---:R-:W-:Y:S01]  /*0790*/  FFMA R5, R8, R22, R5 ;  /* 0x0000001608057223 */ /* 0x004fe20000000005 */
[----:B------:R-:W-:Y:S01]  /*07a0*/  FFMA R9, R22, R9, R23 ;  /* 0x0000000916097223 */ /* 0x000fe20000000017 */
[C---:B----4-:R-:W-:Y:S01]  /*07b0*/  FFMA R23, R17.reuse, R10, R4 ;  /* 0x0000000a11177223 */ /* 0x050fe20000000004 */
[----:B------:R-:W-:Y:S01]  /*07c0*/  FFMA R27, R17, R11, R26 ;  /* 0x0000000b111b7223 */ /* 0x000fe2000000001a */
[----:B---3--:R-:W-:-:S03]  /*07d0*/  FFMA R8, R10, R24, R5 ;  /* 0x000000180a087223 */ /* 0x008fc60000000005 */
[----:B------:R-:W2:Y:S01]  /*07e0*/  LDC R17, c[0x3][R3+0x3c] ;  /* 0x00c00f0003117b82 */ /* 0x000ea20000000800 */
[----:B------:R-:W3:Y:S01]  /*07f0*/  LDS.64 R4, [R16+0x180] ;  /* 0x0001800010047984 */ /* 0x000ee20000000a00 */
[-C--:B------:R-:W-:Y:S01]  /*0800*/  FFMA R23, R18, R11.reuse, R23 ;  /* 0x0000000b12177223 */ /* 0x080fe20000000017 */
[-C--:B------:R-:W-:Y:S01]  /*0810*/  FFMA R10, R24, R11.reuse, R9 ;  /* 0x0000000b180a7223 */ /* 0x080fe20000000009 */
[-C--:B-----5:R-:W-:Y:S02]  /*0820*/  FFMA R28, R18, R6.reuse, R27 ;  /* 0x00000006121c7223 */ /* 0x0a0fe4000000001b */
[C---:B------:R-:W-:Y:S01]  /*0830*/  FFMA R26, R14.reuse, R6, R23 ;  /* 0x000000060e1a7223 */ /* 0x040fe20000000017 */
[----:B------:R-:W-:Y:S01]  /*0840*/  FFMA R11, R25, R11, R8 ;  /* 0x0000000b190b7223 */ /* 0x000fe20000000008 */
[----:B------:R-:W4:Y:S01]  /*0850*/  LDC R18, c[0x3][R3+0x40] ;  /* 0x00c0100003127b82 */ /* 0x000f220000000800 */
[----:B------:R-:W5:Y:S01]  /*0860*/  LDS.64 R8, [R16+0x188] ;  /* 0x0001880010087984 */ /* 0x000f620000000a00 */
[-C--:B------:R-:W-:Y:S01]  /*0870*/  FFMA R27, R14, R7.reuse, R28 ;  /* 0x000000070e1b7223 */ /* 0x080fe2000000001c */
[----:B------:R-:W-:-:S03]  /*0880*/  FFMA R23, R21, R7, R26 ;  /* 0x0000000715177223 */ /* 0x000fc6000000001a */
[-C--:B------:R-:W-:Y:S01]  /*0890*/  FFMA R26, R21, R12.reuse, R27 ;  /* 0x0000000c151a7223 */ /* 0x080fe2000000001b */
[C---:B------:R-:W-:Y:S01]  /*08a0*/  FFMA R23, R22.reuse, R12, R23 ;  /* 0x0000000c16177223 */ /* 0x040fe20000000017 */
[----:B------:R-:W4:Y:S02]  /*08b0*/  LDC R14, c[0x3][R3+0x44] ;  /* 0x00c01100030e7b82 */ /* 0x000f240000000800 */
[----:B------:R-:W-:Y:S01]  /*08c0*/  FFMA R22, R22, R13, R26 ;  /* 0x0000000d16167223 */ /* 0x000fe2000000001a */
[----:B------:R-:W-:Y:S01]  /*08d0*/  FFMA R26, R25, R6, R10 ;  /* 0x00000006191a7223 */ /* 0x000fe2000000000a */
[----:B0-----:R-:W-:Y:S02]  /*08e0*/  FFMA R27, R6, R19, R11 ;  /* 0x00000013061b7223 */ /* 0x001fe4000000000b */
[----:B------:R-:W0:Y:S01]  /*08f0*/  LDS.64 R10, [R16+0x190] ;  /* 0x00019000100a7984 */ /* 0x000e220000000a00 */
[-C--:B------:R-:W-:Y:S01]  /*0900*/  FFMA R29, R19, R7.reuse, R26 ;  /* 0x00000007131d7223 */ /* 0x080fe2000000001a */
[----:B------:R-:W0:Y:S01]  /*0910*/  LDC R21, c[0x3][R3+0x48] ;  /* 0x00c0120003157b82 */ /* 0x000e220000000800 */
[----:B------:R-:W-:-:S02]  /*0920*/  FFMA R27, R0, R7, R27 ;  /* 0x00000007001b7223 */ /* 0x000fc4000000001b */
[----:B------:R-:W-:Y:S02]  /*0930*/  FFMA R29, R0, R12, R29 ;  /* 0x0000000c001d7223 */ /* 0x000fe4000000001d */
[----:B-1----:R-:W-:Y:S02]  /*0940*/  FFMA R27, R12, R20, R27 ;  /* 0x000000140c1b7223 */ /* 0x002fe4000000001b */
[----:B------:R-:W-:Y:S01]  /*0950*/  FFMA R6, R20, R13, R29 ;  /* 0x0000000d14067223 */ /* 0x000fe2000000001d */
[----:B------:R-:W1:Y:S01]  /*0960*/  LDC R12, c[0x3][R3+0x4c] ;  /* 0x00c01300030c7b82 */ /* 0x000e620000000800 */
[C---:B---3--:R-:W-:Y:S01]  /*0970*/  FFMA R26, R24.reuse, R4, R23 ;  /* 0x00000004181a7223 */ /* 0x048fe20000000017 */
[----:B------:R-:W-:-:S03]  /*0980*/  FFMA R23, R24, R5, R22 ;  /* 0x0000000518177223 */ /* 0x000fc60000000016 */
[----:B------:R-:W-:-:S03]  /*0990*/  FFMA R26, R25, R5, R26 ;  /* 0x00000005191a7223 */ /* 0x000fc6000000001a */
[----:B------:R3:W3:Y:S01]  /*09a0*/  LDC R13, c[0x3][R3+0x50] ;  /* 0x00c01400030d7b82 */ /* 0x0006e20000000800 */
[----:B--2---:R-:W-:Y:S01]  /*09b0*/  FFMA R7, R4, R17, R27 ;  /* 0x0000001104077223 */ /* 0x004fe2000000001b */
[-C--:B-----5:R-:W-:Y:S01]  /*09c0*/  FFMA R4, R25, R8.reuse, R23 ;  /* 0x0000000819047223 */ /* 0x0a0fe20000000017 */
[----:B------:R-:W-:Y:S01]  /*09d0*/  FFMA R27, R17, R5, R6 ;  /* 0x00000005111b7223 */ /* 0x000fe20000000006 */
[CC--:B------:R-:W-:Y:S02]  /*09e0*/  FFMA R29, R19.reuse, R8.reuse, R26 ;  /* 0x00000008131d7223 */ /* 0x0c0fe4000000001a */
[-C--:B------:R-:W-:Y:S02]  /*09f0*/  FFMA R25, R19, R9.reuse, R4 ;  /* 0x0000000913197223 */ /* 0x080fe40000000004 */
[----:B------:R3:W2:Y:S01]  /*0a00*/  LDC R22, c[0x3][R3+0x54] ;  /* 0x00c0150003167b82 */ /* 0x0006a20000000800 */
[----:B------:R-:W-:Y:S01]  /*0a10*/  FFMA R29, R0, R9, R29 ;  /* 0x00000009001d7223 */ /* 0x000fe2000000001d */
[C---:B----4-:R-:W-:Y:S01]  /*0a20*/  FFMA R7, R18.reuse, R5, R7 ;  /* 0x0000000512077223 */ /* 0x050fe20000000007 */
[----:B------:R-:W-:Y:S01]  /*0a30*/  FFMA R27, R18, R8, R27 ;  /* 0x00000008121b7223 */ /* 0x000fe2000000001b */
[----:B------:R-:W4:Y:S04]  /*0a40*/  LDS.64 R4, [R16+0x200] ;  /* 0x0002000010047984 */ /* 0x000f280000000a00 */
[----:B------:R3:W5:Y:S01]  /*0a50*/  LDC R19, c[0x3][R3+0x58] ;  /* 0x00c0160003137b82 */ /* 0x0007620000000800 */
[----:B0-----:R-:W-:Y:S01]  /*0a60*/  FFMA R28, R0, R10, R25 ;  /* 0x0000000a001c7223 */ /* 0x001fe20000000019 */
[----:B------:R-:W-:Y:S01]  /*0a70*/  FFMA R8, R8, R14, R7 ;  /* 0x0000000e08087223 */ /* 0x000fe20000000007 */
[----:B------:R-:W-:Y:S01]  /*0a80*/  FFMA R26, R14, R9, R27 ;  /* 0x000000090e1a7223 */ /* 0x000fe2000000001b */
[----:B------:R-:W0:Y:S01]  /*0a90*/  LDS.64 R6, [R16+0x208] ;  /* 0x0002080010067984 */ /* 0x000e220000000a00 */
[C---:B------:R-:W-:Y:S01]  /*0aa0*/  FFMA R0, R20.reuse, R10, R29 ;  /* 0x0000000a14007223 */ /* 0x040fe2000000001d */
[----:B------:R-:W-:-:S02]  /*0ab0*/  FFMA R20, R20, R11, R28 ;  /* 0x0000000b14147223 */ /* 0x000fc4000000001c */
[----:B------:R3:W5:Y:S01]  /*0ac0*/  LDC R23, c[0x3][R3+0x5c] ;  /* 0x00c0170003177b82 */ /* 0x0007620000000800 */
[C---:B------:R-:W-:Y:S01]  /*0ad0*/  FFMA R27, R21.reuse, R9, R8 ;  /* 0x00000009151b7223 */ /* 0x040fe20000000008 */
[----:B------:R-:W-:Y:S01]  /*0ae0*/  FFMA R25, R21, R10, R26 ;  /* 0x0000000a15197223 */ /* 0x000fe2000000001a */
[----:B------:R-:W5:Y:S05]  /*0af0*/  LDS.64 R8, [R16+0x210] ;  /* 0x0002100010087984 */ /* 0x000f6a0000000a00 */
[----:B------:R3:W5:Y:S01]  /*0b00*/  LDC R24, c[0x3][R3+0x60] ;  /* 0x00c0180003187b82 */ /* 0x0007620000000800 */
[----:B-1----:R-:W-:Y:S01]  /*0b10*/  FFMA R27, R10, R12, R27 ;  /* 0x0000000c0a1b7223 */ /* 0x002fe2000000001b */
[----:B---3--:R-:W-:-:S02]  /*0b20*/  IMAD.MOV.U32 R3, RZ, RZ, RZ ;  /* 0x000000ffff037224 */ /* 0x008fc400078e00ff */
[----:B------:R-:W-:Y:S01]  /*0b30*/  FFMA R26, R12, R11, R25 ;  /* 0x0000000b0c1a7223 */ /* 0x000fe20000000019 */
[----:B------:R-:W-:-:S03]  /*0b40*/  IMAD.WIDE.U32 R10, R15, 0x1b00, R2 ;  /* 0x00001b000f0a7825 */ /* 0x000fc600078e0002 */
[----:B------:R-:W1:Y:S01]  /*0b50*/  LDS.64 R2, [R16+0x280] ;  /* 0x0002800010027984 */ /* 0x000e620000000a00 */
[----:B----4-:R-:W-:Y:S01]  /*0b60*/  FFMA R27, R4, R13, R27 ;  /* 0x0000000d041b7223 */ /* 0x010fe2000000001b */
[-C--:B------:R-:W-:Y:S01]  /*0b70*/  FFMA R15, R13, R5.reuse, R26 ;  /* 0x000000050d0f7223 */ /* 0x080fe2000000001a */
[C---:B------:R-:W-:Y:S01]  /*0b80*/  FFMA R25, R17.reuse, R4, R0 ;  /* 0x0000000411197223 */ /* 0x040fe20000000000 */
[-C--:B------:R-:W-:Y:S01]  /*0b90*/  FFMA R17, R17, R5.reuse, R20 ;  /* 0x0000000511117223 */ /* 0x080fe20000000014 */
[-C--:B--2---:R-:W-:Y:S02]  /*0ba0*/  FFMA R27, R22, R5.reuse, R27 ;  /* 0x00000005161b7223 */ /* 0x084fe4000000001b */
[----:B------:R-:W-:Y:S01]  /*0bb0*/  FFMA R25, R18, R5, R25 ;  /* 0x0000000512197223 */ /* 0x000fe20000000019 */
[-C--:B0-----:R-:W-:Y:S01]  /*0bc0*/  FFMA R4, R22, R6.reuse, R15 ;  /* 0x0000000616047223 */ /* 0x081fe2000000000f */
[----:B------:R-:W-:Y:S01]  /*0bd0*/  FFMA R17, R18, R6, R17 ;  /* 0x0000000612117223 */ /* 0x000fe20000000011 */
[----:B-----5:R-:W-:-:S02]  /*0be0*/  FFMA R0, R6, R19, R27 ;  /* 0x0000001306007223 */ /* 0x020fc4000000001b */
[-C--:B------:R-:W-:Y:S01]  /*0bf0*/  FFMA R15, R19, R7.reuse, R4 ;  /* 0x00000007130f7223 */ /* 0x080fe20000000004 */
[C---:B------:R-:W-:Y:S01]  /*0c00*/  FFMA R6, R14.reuse, R6, R25 ;  /* 0x000000060e067223 */ /* 0x040fe20000000019 */
[-C--:B------:R-:W-:Y:S01]  /*0c10*/  FFMA R18, R14, R7.reuse, R17 ;  /* 0x000000070e127223 */ /* 0x080fe20000000011 */
[CC--:B------:R-:W-:Y:S01]  /*0c20*/  FFMA R5, R23.reuse, R7.reuse, R0 ;  /* 0x0000000717057223 */ /* 0x0c0fe20000000000 */
[-C--:B------:R-:W-:Y:S01]  /*0c30*/  FFMA R15, R23, R8.reuse, R15 ;  /* 0x00000008170f7223 */ /* 0x080fe2000000000f */
[C---:B------:R-:W-:Y:S01]  /*0c40*/  FFMA R7, R21.reuse, R7, R6 ;  /* 0x0000000715077223 */ /* 0x040fe20000000006 */
[----:B------:R-:W-:-:S03]  /*0c50*/  FFMA R6, R21, R8, R18 ;  /* 0x0000000815067223 */ /* 0x000fc60000000012 */
[C---:B------:R-:W-:Y:S01]  /*0c60*/  FFMA R18, R12.reuse, R8, R7 ;  /* 0x000000080c127223 */ /* 0x040fe20000000007 */
[-C--:B------:R-:W-:Y:S01]  /*0c70*/  FFMA R12, R12, R9.reuse, R6 ;  /* 0x000000090c0c7223 */ /* 0x080fe20000000006 */
[----:B------:R-:W-:Y:S01]  /*0c80*/  FFMA R14, R8, R24, R5 ;  /* 0x00000018080e7223 */ /* 0x000fe20000000005 */
[----:B------:R-:W-:Y:S01]  /*0c90*/  FFMA R0, R24, R9, R15 ;  /* 0x0000000918007223 */ /* 0x000fe2000000000f */
[----:B------:R-:W0:Y:S02]  /*0ca0*/  LDS.64 R4, [R16+0x288] ;  /* 0x0002880010047984 */ /* 0x000e240000000a00 */
[----:B------:R-:W-:Y:S01]  /*0cb0*/  FADD R15, RZ, R14 ;  /* 0x0000000eff0f7221 */ /* 0x000fe20000000000 */
[----:B------:R-:W-:Y:S01]  /*0cc0*/  FSETP.GE.AND P0, PT, R14, 1, PT ;  /* 0x3f8000000e00780b */ /* 0x000fe20003f06000 */
[----:B------:R-:W-:Y:S01]  /*0cd0*/  FADD R17, RZ, R0 ;  /* 0x00000000ff117221 */ /* 0x000fe20000000000 */
[----:B------:R-:W-:Y:S02]  /*0ce0*/  FSETP.GE.AND P1, PT, R0, 1, PT ;  /* 0x3f8000000000780b */ /* 0x000fe40003f26000 */
[----:B------:R-:W-:-:S02]  /*0cf0*/  FSEL R15, R15, RZ, !P0 ;  /* 0x000000ff0f0f7208 */ /* 0x000fc40004000000 */
[----:B------:R-:W-:Y:S02]  /*0d00*/  FSEL R7, R17, RZ, !P1 ;  /* 0x000000ff11077208 */ /* 0x000fe40004800000 */
[----:B------:R-:W2:Y:S01]  /*0d10*/  LDS.64 R16, [R16+0x290] ;  /* 0x0002900010107984 */ /* 0x000ea20000000a00 */
[C---:B------:R-:W-:Y:S01]  /*0d20*/  FADD R15, R14.reuse, R15 ;  /* 0x0000000f0e0f7221 */ /* 0x040fe20000000000 */
[----:B------:R-:W-:Y:S01]  /*0d30*/  FSET.BF.GE.AND R9, R14, 1, PT ;  /* 0x3f8000000e09780a */ /* 0x000fe20003806000 */
[C---:B------:R-:W-:Y:S01]  /*0d40*/  FADD R7, R0.reuse, R7 ;  /* 0x0000000700077221 */ /* 0x040fe20000000000 */
[----:B------:R-:W-:Y:S02]  /*0d50*/  FSET.BF.GE.AND R8, R0, 1, PT ;  /* 0x3f8000000008780a */ /* 0x000fe40003806000 */
[C---:B------:R-:W-:Y:S02]  /*0d60*/  FSETP.GE.AND P3, PT, R15.reuse, 1, PT ;  /* 0x3f8000000f00780b */ /* 0x040fe40003f66000 */
[----:B------:R-:W-:-:S02]  /*0d70*/  FSET.BF.GE.AND R20, R15, 1, PT ;  /* 0x3f8000000f14780a */ /* 0x000fc40003806000 */
[----:B------:R-:W-:Y:S02]  /*0d80*/  FSEL R15, R15, RZ, !P3 ;  /* 0x000000ff0f0f7208 */ /* 0x000fe40005800000 */
[C---:B------:R-:W-:Y:S02]  /*0d90*/  FSETP.GE.AND P2, PT, R7.reuse, 1, PT ;  /* 0x3f8000000700780b */ /* 0x040fe40003f46000 */
[-C--:B------:R-:W-:Y:S01]  /*0da0*/  FSETP.GT.AND P0, PT, R8, R9.reuse, PT ;  /* 0x000000090800720b */ /* 0x080fe20003f04000 */
[----:B------:R-:W-:Y:S01]  /*0db0*/  FADD R15, R14, R15 ;  /* 0x0000000f0e0f7221 */ /* 0x000fe20000000000 */
[C---:B------:R-:W-:Y:S02]  /*0dc0*/  FSEL R25, R7.reuse, RZ, !P2 ;  /* 0x000000ff07197208 */ /* 0x040fe40005000000 */
[----:B------:R-:W-:Y:S02]  /*0dd0*/  FSET.BF.GE.AND R21, R7, 1, PT ;  /* 0x3f8000000715780a */ /* 0x000fe40003806000 */
[----:B------:R-:W-:Y:S01]  /*0de0*/  LEA R6, P1, R10, UR4, 0x2 ;  /* 0x000000040a067c11 */ /* 0x000fe2000f8210ff */
[----:B------:R-:W-:Y:S01]  /*0df0*/  FADD R25, R0, R25 ;  /* 0x0000001900197221 */ /* 0x000fe20000000000 */
[----:B------:R-:W-:-:S02]  /*0e00*/  FSEL R9, R8, R9, P0 ;  /* 0x0000000908097208 */ /* 0x000fc40000000000 */
[----:B------:R-:W-:Y:S02]  /*0e10*/  FSETP.GT.AND P3, PT, R21, R20, PT ;  /* 0x000000141500720b */ /* 0x000fe40003f64000 */
[----:B------:R-:W-:Y:S02]  /*0e20*/  FSETP.GE.AND P0, PT, R15, 1, PT ;  /* 0x3f8000000f00780b */ /* 0x000fe40003f06000 */
[----:B------:R-:W-:Y:S01]  /*0e30*/  LEA.HI.X R7, R10, UR5, R11, 0x2, P1 ;  /* 0x000000050a077c11 */ /* 0x000fe200088f140b */
[----:B-1----:R-:W-:Y:S01]  /*0e40*/  FFMA R11, R13, R2, R18 ;  /* 0x000000020d0b7223 */ /* 0x002fe20000000012 */
[----:B------:R-:W-:Y:S01]  /*0e50*/  FSET.BF.GE.AND R10, R15, 1, PT ;  /* 0x3f8000000f0a780a */ /* 0x000fe20003806000 */
[-C--:B------:R-:W-:Y:S01]  /*0e60*/  FFMA R13, R13, R3.reuse, R12 ;  /* 0x000000030d0d7223 */ /* 0x080fe2000000000c */
[----:B------:R-:W-:Y:S01]  /*0e70*/  FSEL R8, R21, R20, P3 ;  /* 0x0000001415087208 */ /* 0x000fe20001800000 */
[C---:B------:R-:W-:Y:S01]  /*0e80*/  FFMA R2, R22.reuse, R3, R11 ;  /* 0x0000000316027223 */ /* 0x040fe2000000000b */
[----:B------:R-:W-:Y:S01]  /*0e90*/  FSEL R15, R15, RZ, !P0 ;  /* 0x000000ff0f0f7208 */ /* 0x000fe20004000000 */
[-C--:B0-----:R-:W-:Y:S01]  /*0ea0*/  FFMA R22, R22, R4.reuse, R13 ;  /* 0x0000000416167223 */ /* 0x081fe2000000000d */
[----:B------:R-:W-:Y:S01]  /*0eb0*/  FSET.BF.GE.AND R21, R25, 1, PT ;  /* 0x3f8000001915780a */ /* 0x000fe20003806000 */
[----:B------:R-:W-:Y:S01]  /*0ec0*/  FFMA R4, R19, R4, R2 ;  /* 0x0000000413047223 */ /* 0x000fe20000000002 */
[----:B------:R-:W-:Y:S01]  /*0ed0*/  FSETP.GE.AND P1, PT, R25, 1, PT ;  /* 0x3f8000001900780b */ /* 0x000fe20003f26000 */
[----:B------:R-:W-:Y:S01]  /*0ee0*/  FADD R15, R14, R15 ;  /* 0x0000000f0e0f7221 */ /* 0x000fe20000000000 */
[-C--:B------:R-:W-:Y:S01]  /*0ef0*/  FSETP.GT.AND P0, PT, R21, R10.reuse, PT ;  /* 0x0000000a1500720b */ /* 0x080fe20003f04000 */
[-C--:B------:R-:W-:Y:S01]  /*0f00*/  FFMA R22, R19, R5.reuse, R22 ;  /* 0x0000000513167223 */ /* 0x080fe20000000016 */
[----:B------:R-:W-:Y:S01]  /*0f10*/  FSEL R25, R25, RZ, !P1 ;  /* 0x000000ff19197208 */ /* 0x000fe20004800000 */
[----:B------:R-:W-:Y:S01]  /*0f20*/  FFMA R5, R23, R5, R4 ;  /* 0x0000000517057223 */ /* 0x000fe20000000004 */
[----:B------:R-:W-:Y:S01]  /*0f30*/  FSEL R2, R21, R10, P0 ;  /* 0x0000000a15027208 */ /* 0x000fe20000000000 */
[-C--:B--2---:R-:W-:Y:S01]  /*0f40*/  FFMA R22, R23, R16.reuse, R22 ;  /* 0x0000001017167223 */ /* 0x084fe20000000016 */
[C---:B------:R-:W-:Y:S01]  /*0f50*/  FSETP.GE.AND P0, PT, R15.reuse, 1, PT ;  /* 0x3f8000000f00780b */ /* 0x040fe20003f06000 */
[----:B------:R-:W-:Y:S01]  /*0f60*/  FADD R25, R0, R25 ;  /* 0x0000001900197221 */ /* 0x000fe20000000000 */
[C---:B------:R-:W-:Y:S01]  /*0f70*/  FSET.BF.GE.AND R3, R15.reuse, 1, PT ;  /* 0x3f8000000f03780a */ /* 0x040fe20003806000 */
[C---:B------:R-:W-:Y:S01]  /*0f80*/  FFMA R16, R24.reuse, R16, R5 ;  /* 0x0000001018107223 */ /* 0x040fe20000000005 */
[----:B------:R-:W-:Y:S01]  /*0f90*/  FSEL R15, R15, RZ, !P0 ;  /* 0x000000ff0f0f7208 */ /* 0x000fe20004000000 */
[----:B------:R-:W-:Y:S01]  /*0fa0*/  FFMA R17, R24, R17, R22 ;  /* 0x0000001118117223 */ /* 0x000fe20000000016 */
[----:B------:R-:W-:-:S02]  /*0fb0*/  FSETP.GE.AND P1, PT, R25, 1, PT ;  /* 0x3f8000001900780b */ /* 0x000fc40003f26000 */
[C---:B------:R-:W-:Y:S01]  /*0fc0*/  FSET.BF.GE.AND R4, R25.reuse, 1, PT ;  /* 0x3f8000001904780a */ /* 0x040fe20003806000 */
[----:B------:R-:W-:Y:S01]  /*0fd0*/  FADD R15, R14, R15 ;  /* 0x0000000f0e0f7221 */ /* 0x000fe20000000000 */
[----:B------:R-:W-:Y:S02]  /*0fe0*/  FSEL R25, R25, RZ, !P1 ;  /* 0x000000ff19197208 */ /* 0x000fe40004800000 */
[-C--:B------:R-:W-:Y:S02]  /*0ff0*/  FSETP.GT.AND P0, PT, R4, R3.reuse, PT ;  /* 0x000000030400720b */ /* 0x080fe40003f04000 */
[C---:B------:R-:W-:Y:S01]  /*1000*/  FSETP.GE.AND P2, PT, R15.reuse, 1, PT ;  /* 0x3f8000000f00780b */ /* 0x040fe20003f46000 */
[----:B------:R-:W-:Y:S01]  /*1010*/  FADD R25, R0, R25 ;  /* 0x0000001900197221 */ /* 0x000fe20000000000 */
[C---:B------:R-:W-:Y:S02]  /*1020*/  FSET.BF.GE.AND R10, R15.reuse, 1, PT ;  /* 0x3f8000000f0a780a */ /* 0x040fe40003806000 */
[----:B------:R-:W-:Y:S01]  /*1030*/  FSEL R5, R4, R3, P0 ;  /* 0x0000000304057208 */ /* 0x000fe20000000000 */
[----:B------:R-:W-:Y:S01]  /*1040*/  FADD R3, RZ, R16 ;  /* 0x00000010ff037221 */ /* 0x000fe20000000000 */
[----:B------:R-:W-:Y:S01]  /*1050*/  FSEL R15, R15, RZ, !P2 ;  /* 0x000000ff0f0f7208 */ /* 0x000fe20005000000 */
[----:B------:R-:W-:Y:S01]  /*1060*/  FADD R4, RZ, R17 ;  /* 0x00000011ff047221 */ /* 0x000fe20000000000 */
[----:B------:R-:W-:-:S02]  /*1070*/  FSETP.GE.AND P1, PT, R16, 1, PT ;  /* 0x3f8000001000780b */ /* 0x000fc40003f26000 */
[----:B------:R-:W-:Y:S01]  /*1080*/  FSET.BF.GE.AND R13, R25, 1, PT ;  /* 0x3f800000190d780a */ /* 0x000fe20003806000 */
[----:B------:R-:W-:Y:S01]  /*1090*/  FADD R15, R14, R15 ;  /* 0x0000000f0e0f7221 */ /* 0x000fe20000000000 */
[----:B------:R-:W-:Y:S02]  /*10a0*/  FSETP.GE.AND P0, PT, R17, 1, PT ;  /* 0x3f8000001100780b */ /* 0x000fe40003f06000 */
[----:B------:R-:W-:Y:S02]  /*10b0*/  FSETP.GE.AND P3, PT, R25, 1, PT ;  /* 0x3f8000001900780b */ /* 0x000fe40003f66000 */
[----:B------:R-:W-:Y:S02]  /*10c0*/  FSEL R11, R3, RZ, !P1 ;  /* 0x000000ff030b7208 */ /* 0x000fe40004800000 */
[----:B------:R-:W-:Y:S02]  /*10d0*/  FSETP.GT.AND P2, PT, R13, R10, PT ;  /* 0x0000000a0d00720b */ /* 0x000fe40003f44000 */
[----:B------:R-:W-:Y:S01]  /*10e0*/  FSEL R25, R25, RZ, !P3 ;  /* 0x000000ff19197208 */ /* 0x000fe20005800000 */
[----:B------:R-:W-:Y:S01]  /*10f0*/  FADD R12, R16, R11 ;  /* 0x0000000b100c7221 */ /* 0x000fe20000000000 */
[----:B------:R-:W-:-:S02]  /*1100*/  FSEL R4, R4, RZ, !P0 ;  /* 0x000000ff04047208 */ /* 0x000fc40004000000 */
[----:B------:R-:W-:Y:S01]  /*1110*/  FSETP.GE.AND P0, PT, R15, 1, PT ;  /* 0x3f8000000f00780b */ /* 0x000fe20003f06000 */
[----:B------:R-:W-:Y:S01]  /*1120*/  FADD R25, R0, R25 ;  /* 0x0000001900197221 */ /* 0x000fe20000000000 */
[----:B------:R-:W-:Y:S01]  /*1130*/  FSEL R3, R13, R10, P2 ;  /* 0x0000000a0d037208 */ /* 0x000fe20001000000 */
[----:B------:R-:W-:Y:S01]  /*1140*/  FADD R11, R17, R4 ;  /* 0x00000004110b7221 */ /* 0x000fe20000000000 */
[C---:B------:R-:W-:Y:S02]  /*1150*/  FSET.BF.GE.AND R10, R15.reuse, 1, PT ;  /* 0x3f8000000f0a780a */ /* 0x040fe40003806000 */
[----:B------:R-:W-:Y:S02]  /*1160*/  FSEL R15, R15, RZ, !P0 ;  /* 0x000000ff0f0f7208 */ /* 0x000fe40004000000 */
[----:B------:R-:W-:Y:S02]  /*1170*/  FSETP.GE.AND P0, PT, R12, 1, PT ;  /* 0x3f8000000c00780b */ /* 0x000fe40003f06000 */
[C---:B------:R-:W-:Y:S01]  /*1180*/  FSET.BF.GE.AND R13, R25.reuse, 1, PT ;  /* 0x3f800000190d780a */ /* 0x040fe20003806000 */
[----:B------:R-:W-:Y:S01]  /*1190*/  FADD R18, R14, R15 ;  /* 0x0000000f0e127221 */ /* 0x000fe20000000000 */
[----:B------:R-:W-:-:S02]  /*11a0*/  FSETP.GE.AND P1, PT, R25, 1, PT ;  /* 0x3f8000001900780b */ /* 0x000fc40003f26000 */
[----:B------:R-:W-:Y:S02]  /*11b0*/  FSEL R15, R12, RZ, !P0 ;  /* 0x000000ff0c0f7208 */ /* 0x000fe40004000000 */
[-C--:B------:R-:W-:Y:S02]  /*11c0*/  FSETP.GT.AND P2, PT, R13, R10.reuse, PT ;  /* 0x0000000a0d00720b */ /* 0x080fe40003f44000 */
[----:B------:R-:W-:Y:S01]  /*11d0*/  FSEL R19, R25, RZ, !P1 ;  /* 0x000000ff19137208 */ /* 0x000fe20004800000 */
[----:B------:R-:W-:Y:S01]  /*11e0*/  FADD R15, R16, R15 ;  /* 0x0000000f100f7221 */ /* 0x000fe20000000000 */
[----:B------:R-:W-:Y:S02]  /*11f0*/  FSETP.GE.AND P0, PT, R18, 1, PT ;  /* 0x3f8000001200780b */ /* 0x000fe40003f06000 */
[----:B------:R-:W-:Y:S01]  /*1200*/  FSETP.GE.AND P1, PT, R11, 1, PT ;  /* 0x3f8000000b00780b */ /* 0x000fe20003f26000 */
[----:B------:R-:W-:Y:S01]  /*1210*/  FADD R19, R0, R19 ;  /* 0x0000001300137221 */ /* 0x000fe20000000000 */
[----:B------:R-:W-:-:S02]  /*1220*/  FSEL R4, R13, R10, P2 ;  /* 0x0000000a0d047208 */ /* 0x000fc40001000000 */
[----:B------:R-:W-:Y:S02]  /*1230*/  FSEL R13, R18, RZ, !P0 ;  /* 0x000000ff120d7208 */ /* 0x000fe40004000000 */
[----:B------:R-:W-:Y:S02]  /*1240*/  FSEL R10, R11, RZ, !P1 ;  /* 0x000000ff0b0a7208 */ /* 0x000fe40004800000 */
[----:B------:R-:W-:Y:S01]  /*1250*/  FSETP.GE.AND P1, PT, R15, 1, PT ;  /* 0x3f8000000f00780b */ /* 0x000fe20003f26000 */
[----:B------:R-:W-:Y:S01]  /*1260*/  FADD R22, R14, R13 ;  /* 0x0000000d0e167221 */ /* 0x000fe20000000000 */
[----:B------:R-:W-:Y:S01]  /*1270*/  FSETP.GE.AND P2, PT, R19, 1, PT ;  /* 0x3f8000001300780b */ /* 0x000fe20003f46000 */
[----:B------:R-:W-:Y:S01]  /*1280*/  FADD R10, R17, R10 ;  /* 0x0000000a110a7221 */ /* 0x000fe20000000000 */
[----:B------:R-:W-:Y:S02]  /*1290*/  FSEL R13, R15, RZ, !P1 ;  /* 0x000000ff0f0d7208 */ /* 0x000fe40004800000 */
[----:B------:R-:W-:-:S02]  /*12a0*/  FSET.BF.GE.AND R20, R16, 1, PT ;  /* 0x3f8000001014780a */ /* 0x000fc40003806000 */
[----:B------:R-:W-:Y:S01]  /*12b0*/  FSEL R21, R19, RZ, !P2 ;  /* 0x000000ff13157208 */ /* 0x000fe20005000000 */
[----:B------:R-:W-:Y:S01]  /*12c0*/  FADD R13, R16, R13 ;  /* 0x0000000d100d7221 */ /* 0x000fe20000000000 */
[----:B------:R-:W-:Y:S02]  /*12d0*/  FSETP.GE.AND P2, PT, R10, 1, PT ;  /* 0x3f8000000a00780b */ /* 0x000fe40003f46000 */
[-C--:B------:R-:W-:Y:S01]  /*12e0*/  FSETP.GT.AND P0, PT, R20, R9.reuse, PT ;  /* 0x000000091400720b */ /* 0x080fe20003f04000 */
[----:B------:R-:W-:Y:S01]  /*12f0*/  FADD R23, R0, R21 ;  /* 0x0000001500177221 */ /* 0x000fe20000000000 */
[----:B------:R-:W-:Y:S02]  /*1300*/  FSEL R14, R10, RZ, !P2 ;  /* 0x000000ff0a0e7208 */ /* 0x000fe40005000000 */
[----:B------:R-:W-:Y:S02]  /*1310*/  FSETP.GE.AND P1, PT, R13, 1, PT ;  /* 0x3f8000000d00780b */ /* 0x000fe40003f26000 */
[----:B------:R-:W-:Y:S01]  /*1320*/  FSEL R20, R20, R9, P0 ;  /* 0x0000000914147208 */ /* 0x000fe20000000000 */
[C---:B------:R-:W-:Y:S01]  /*1330*/  FADD R14, R17.reuse, R14 ;  /* 0x0000000e110e7221 */ /* 0x040fe20000000000 */
[----:B------:R-:W-:-:S02]  /*1340*/  FSET.BF.GE.AND R21, R17, 1, PT ;  /* 0x3f8000001115780a */ /* 0x000fc40003806000 */
[----:B------:R-:W-:Y:S02]  /*1350*/  FSET.BF.GE.AND R0, R19, 1, PT ;  /* 0x3f8000001300780a */ /* 0x000fe40003806000 */
[----:B------:R-:W-:Y:S02]  /*1360*/  FSEL R19, R13, RZ, !P1 ;  /* 0x000000ff0d137208 */ /* 0x000fe40004800000 */
[----:B------:R-:W-:Y:S02]  /*1370*/  FSETP.GT.AND P0, PT, R21, R20, PT ;  /* 0x000000141500720b */ /* 0x000fe40003f04000 */
[----:B------:R-:W-:Y:S01]  /*1380*/  FSET.BF.GE.AND R9, R18, 1, PT ;  /* 0x3f8000001209780a */ /* 0x000fe20003806000 */
[----:B------:R-:W-:Y:S01]  /*1390*/  FADD R18, R16, R19 ;  /* 0x0000001310127221 */ /* 0x000fe20000000000 */
[----:B------:R-:W-:Y:S02]  /*13a0*/  FSET.BF.GE.AND R22, R22, 1, PT ;  /* 0x3f8000001616780a */ /* 0x000fe40003806000 */
[----:B------:R-:W-:-:S02]  /*13b0*/  FSET.BF.GE.AND R23, R23, 1, PT ;  /* 0x3f8000001717780a */ /* 0x000fc40003806000 */
[----:B------:R-:W-:Y:S02]  /*13c0*/  FSEL R21, R21, R20, P0 ;  /* 0x0000001415157208 */ /* 0x000fe40000000000 */
[----:B------:R-:W-:Y:S02]  /*13d0*/  FSETP.GE.AND P0, PT, R14, 1, PT ;  /* 0x3f8000000e00780b */ /* 0x000fe40003f06000 */
[----:B------:R-:W-:Y:S01]  /*13e0*/  FSETP.GT.AND P2, PT, R0, R9, PT ;  /* 0x000000090000720b */ /* 0x000fe20003f44000 */
[----:B------:R-:W-:Y:S01]  /*13f0*/  STG.E desc[UR6][R6.64], R21 ;  /* 0x0000001506007986 */ /* 0x000fe2000c101906 */
[----:B------:R-:W-:Y:S02]  /*1400*/  FSETP.GT.AND P3, PT, R23, R22, PT ;  /* 0x000000161700720b */ /* 0x000fe40003f64000 */
[----:B------:R-:W-:Y:S02]  /*1410*/  FSET.BF.GE.AND R19, R12, 1, PT ;  /* 0x3f8000000c13780a */ /* 0x000fe40003806000 */
[----:B------:R-:W-:-:S02]  /*1420*/  FSETP.GE.AND P1, PT, R18, 1, PT ;  /* 0x3f8000001200780b */ /* 0x000fc40003f26000 */
[----:B------:R-:W-:Y:S02]  /*1430*/  FSEL R12, R14, RZ, !P0 ;  /* 0x000000ff0e0c7208 */ /* 0x000fe40004000000 */
[----:B------:R-:W-:Y:S02]  /*1440*/  FSET.BF.GE.AND R15, R15, 1, PT ;  /* 0x3f8000000f0f780a */ /* 0x000fe40003806000 */
[----:B------:R-:W-:Y:S01]  /*1450*/  FSEL R9, R0, R9, P2 ;  /* 0x0000000900097208 */ /* 0x000fe20001000000 */
[----:B------:R-:W-:Y:S01]  /*1460*/  FADD R12, R17, R12 ;  /* 0x0000000c110c7221 */ /* 0x000fe20000000000 */
[----:B------:R-:W-:Y:S02]  /*1470*/  FSEL R0, R23, R22, P3 ;  /* 0x0000001617007208 */ /* 0x000fe40001800000 */
[----:B------:R-:W-:Y:S02]  /*1480*/  FSEL R23, R18, RZ, !P1 ;  /* 0x000000ff12177208 */ /* 0x000fe40004800000 */
[----:B------:R-:W-:-:S02]  /*1490*/  FSETP.GT.AND P1, PT, R15, R2, PT ;  /* 0x000000020f00720b */ /* 0x000fc40003f24000 */
[----:B------:R-:W-:Y:S02]  /*14a0*/  FSETP.GT.AND P0, PT, R19, R8, PT ;  /* 0x000000081300720b */ /* 0x000fe40003f04000 */
[----:B------:R-:W-:Y:S02]  /*14b0*/  FSEL R15, R15, R2, P1 ;  /* 0x000000020f0f7208 */ /* 0x000fe40000800000 */
[----:B------:R-:W-:Y:S01]  /*14c0*/  FSEL R19, R19, R8, P0 ;  /* 0x0000000813137208 */ /* 0x000fe20000000000 */
[----:B------:R-:W-:Y:S01]  /*14d0*/  FADD R8, R16, R23 ;  /* 0x0000001710087221 */ /* 0x000fe20000000000 */
[----:B------:R-:W-:Y:S02]  /*14e0*/  FSET.BF.GE.AND R20, R11, 1, PT ;  /* 0x3f8000000b14780a */ /* 0x000fe40003806000 */
[----:B------:R-:W-:Y:S02]  /*14f0*/  FSETP.GE.AND P1, PT, R12, 1, PT ;  /* 0x3f8000000c00780b */ /* 0x000fe40003f26000 */
[----:B------:R-:W-:-:S02]  /*1500*/  FSETP.GT.AND P0, PT, R20, R19, PT ;  /* 0x000000131400720b */ /* 0x000fc40003f04000 */
[----:B------:R-:W-:Y:S02]  /*1510*/  FSEL R2, R12, RZ, !P1 ;  /* 0x000000ff0c027208 */ /* 0x000fe40004800000 */
[----:B------:R-:W-:Y:S02]  /*1520*/  FSET.BF.GE.AND R10, R10, 1, PT ;  /* 0x3f8000000a0a780a */ /* 0x000fe40003806000 */
[----:B------:R-:W-:Y:S01]  /*1530*/  FSETP.GE.AND P2, PT, R8, 1, PT ;  /* 0x3f8000000800780b */ /* 0x000fe20003f46000 */
[----:B------:R-:W-:Y:S01]  /*1540*/  FADD R2, R17, R2 ;  /* 0x0000000211027221 */ /* 0x000fe20000000000 */
[----:B------:R-:W-:Y:S02]  /*1550*/  FSEL R19, R20, R19, P0 ;  /* 0x0000001314137208 */ /* 0x000fe40000000000 */
[----:B------:R-:W-:Y:S02]  /*1560*/  FSETP.GT.AND P0, PT, R10, R15, PT ;  /* 0x0000000f0a00720b */ /* 0x000fe40003f04000 */
[----:B------:R-:W-:Y:S01]  /*1570*/  FSEL R11, R8, RZ, !P2 ;  /* 0x000000ff080b7208 */ /* 0x000fe20005000000 */
[----:B------:R0:W-:Y:S01]  /*1580*/  STG.E desc[UR6][R6.64+0xd80], R19 ;  /* 0x000d801306007986 */ /* 0x0001e2000c101906 */
[----:B------:R-:W-:-:S02]  /*1590*/  FSET.BF.GE.AND R20, R13, 1, PT ;  /* 0x3f8000000d14780a */ /* 0x000fc40003806000 */
[----:B------:R-:W-:Y:S01]  /*15a0*/  FSEL R15, R10, R15, P0 ;  /* 0x0000000f0a0f7208 */ /* 0x000fe20000000000 */
[----:B------:R-:W-:Y:S01]  /*15b0*/  FADD R13, R16, R11 ;  /* 0x0000000b100d7221 */ /* 0x000fe20000000000 */
[----:B------:R-:W-:Y:S02]  /*15c0*/  FSETP.GE.AND P0, PT, R2, 1, PT ;  /* 0x3f8000000200780b */ /* 0x000fe40003f06000 */
[-C--:B------:R-:W-:Y:S01]  /*15d0*/  FSETP.GT.AND P1, PT, R20, R5.reuse, PT ;  /* 0x000000051400720b */ /* 0x080fe20003f24000 */
[----:B------:R-:W-:Y:S01]  /*15e0*/  STG.E desc[UR6][R6.64+0x1b00], R15 ;  /* 0x001b000f06007986 */ /* 0x000fe2000c101906 */
[----:B------:R-:W-:Y:S02]  /*15f0*/  FSEL R10, R2, RZ, !P0 ;  /* 0x000000ff020a7208 */ /* 0x000fe40004000000 */
[----:B------:R-:W-:Y:S02]  /*1600*/  FSEL R5, R20, R5, P1 ;  /* 0x0000000514057208 */ /* 0x000fe40000800000 */
[----:B------:R-:W-:Y:S01]  /*1610*/  FSETP.GE.AND P1, PT, R13, 1, PT ;  /* 0x3f8000000d00780b */ /* 0x000fe20003f26000 */
[----:B------:R-:W-:Y:S01]  /*1620*/  FADD R10, R17, R10 ;  /* 0x0000000a110a7221 */ /* 0x000fe20000000000 */
[----:B------:R-:W-:-:S02]  /*1630*/  FSET.BF.GE.AND R14, R14, 1, PT ;  /* 0x3f8000000e0e780a */ /* 0x000fc40003806000 */
[----:B0-----:R-:W-:Y:S02]  /*1640*/  FSEL R19, R13, RZ, !P1 ;  /* 0x000000ff0d137208 */ /* 0x001fe40004800000 */
[-C--:B------:R-:W-:Y:S02]  /*1650*/  FSETP.GT.AND P0, PT, R14, R5.reuse, PT ;  /* 0x000000050e00720b */ /* 0x080fe40003f04000 */
[----:B------:R-:W-:Y:S01]  /*1660*/  FSET.BF.GE.AND R18, R18, 1, PT ;  /* 0x3f8000001212780a */ /* 0x000fe20003806000 */
[----:B------:R-:W-:Y:S01]  /*1670*/  FADD R19, R16, R19 ;  /* 0x0000001310137221 */ /* 0x000fe20000000000 */
[----:B------:R-:W-:Y:S02]  /*1680*/  FSETP.GE.AND P2, PT, R10, 1, PT ;  /* 0x3f8000000a00780b */ /* 0x000fe40003f46000 */
[----:B------:R-:W-:Y:S02]  /*1690*/  FSEL R5, R14, R5, P0 ;  /* 0x000000050e057208 */ /* 0x000fe40000000000 */
[----:B------:R-:W-:-:S02]  /*16a0*/  FSET.BF.GE.AND R11, R8, 1, PT ;  /* 0x3f800000080b780a */ /* 0x000fc40003806000 */
[-C--:B------:R-:W-:Y:S01]  /*16b0*/  FSETP.GT.AND P1, PT, R18, R3.reuse, PT ;  /* 0x000000031200720b */ /* 0x080fe20003f24000 */
[----:B------:R-:W-:Y:S01]  /*16c0*/  STG.E desc[UR6][R6.64+0x2880], R5 ;  /* 0x0028800506007986 */ /* 0x000fe2000c101906 */
[----:B------:R-:W-:Y:S02]  /*16d0*/  FSEL R14, R10, RZ, !P2 ;  /* 0x000000ff0a0e7208 */ /* 0x000fe40005000000 */
[----:B------:R-:W-:Y:S02]  /*16e0*/  FSET.BF.GE.AND R8, R13, 1, PT ;  /* 0x3f8000000d08780a */ /* 0x000fe40003806000 */
[----:B------:R-:W-:Y:S01]  /*16f0*/  FSET.BF.GE.AND R19, R19, 1, PT ;  /* 0x3f8000001313780a */ /* 0x000fe20003806000 */
[----:B------:R-:W-:Y:S01]  /*1700*/  FADD R14, R17, R14 ;  /* 0x0000000e110e7221 */ /* 0x000fe20000000000 */
[----:B------:R-:W-:Y:S02]  /*1710*/  FSEL R3, R18, R3, P1 ;  /* 0x0000000312037208 */ /* 0x000fe40000800000 */
[----:B------:R-:W-:-:S02]  /*1720*/  FSETP.GT.AND P0, PT, R11, R4, PT ;  /* 0x000000040b00720b */ /* 0x000fc40003f04000 */
[CC--:B------:R-:W-:Y:S02]  /*1730*/  FSETP.GT.AND P1, PT, R8.reuse, R9.reuse, PT ;  /* 0x000000090800720b */ /* 0x0c0fe40003f24000 */
[----:B------:R-:W-:Y:S02]  /*1740*/  FSETP.GT.AND P2, PT, R19, R0, PT ;  /* 0x000000001300720b */ /* 0x000fe40003f44000 */
[----:B------:R-:W-:Y:S02]  /*1750*/  FSEL R4, R11, R4, P0 ;  /* 0x000000040b047208 */ /* 0x000fe40000000000 */
[----:B------:R-:W-:Y:S02]  /*1760*/  FSEL R8, R8, R9, P1 ;  /* 0x0000000908087208 */ /* 0x000fe40000800000 */
[----:B------:R-:W-:Y:S02]  /*1770*/  FSEL R0, R19, R0, P2 ;  /* 0x0000000013007208 */ /* 0x000fe40001000000 */
[----:B------:R-:W-:-:S02]  /*1780*/  FSET.BF.GE.AND R12, R12, 1, PT ;  /* 0x3f8000000c0c780a */ /* 0x000fc40003806000 */
[----:B------:R-:W-:Y:S02]  /*1790*/  FSET.BF.GE.AND R9, R2, 1, PT ;  /* 0x3f8000000209780a */ /* 0x000fe40003806000 */
[----:B------:R-:W-:Y:S02]  /*17a0*/  FSET.BF.GE.AND R11, R10, 1, PT ;  /* 0x3f8000000a0b780a */ /* 0x000fe40003806000 */
[----:B------:R-:W-:Y:S02]  /*17b0*/  FSET.BF.GE.AND R13, R14, 1, PT ;  /* 0x3f8000000e0d780a */ /* 0x000fe40003806000 */
[----:B------:R-:W-:Y:S02]  /*17c0*/  FSETP.GT.AND P0, PT, R12, R3, PT ;  /* 0x000000030c00720b */ /* 0x000fe40003f04000 */
[----:B------:R-:W-:Y:S02]  /*17d0*/  FSETP.GT.AND P1, PT, R9, R4, PT ;  /* 0x000000040900720b */ /* 0x000fe40003f24000 */
[----:B------:R-:W-:-:S02]  /*17e0*/  FSETP.GT.AND P2, PT, R11, R8, PT ;  /* 0x000000080b00720b */ /* 0x000fc40003f44000 */
[----:B------:R-:W-:Y:S02]  /*17f0*/  FSETP.GT.AND P3, PT, R13, R0, PT ;  /* 0x000000000d00720b */ /* 0x000fe40003f64000 */
[----:B------:R-:W-:Y:S02]  /*1800*/  FSEL R3, R12, R3, P0 ;  /* 0x000000030c037208 */ /* 0x000fe40000000000 */
[----:B------:R-:W-:Y:S02]  /*1810*/  FSEL R9, R9, R4, P1 ;  /* 0x0000000409097208 */ /* 0x000fe40000800000 */
[----:B------:R-:W-:Y:S01]  /*1820*/  FSEL R11, R11, R8, P2 ;  /* 0x000000080b0b7208 */ /* 0x000fe20001000000 */
[----:B------:R-:W-:Y:S01]  /*1830*/  STG.E desc[UR6][R6.64+0x3600], R3 ;  /* 0x0036000306007986 */ /* 0x000fe2000c101906 */
[----:B------:R-:W-:-:S03]  /*1840*/  FSEL R13, R13, R0, P3 ;  /* 0x000000000d0d7208 */ /* 0x000fc60001800000 */
[----:B------:R-:W-:Y:S04]  /*1850*/  STG.E desc[UR6][R6.64+0x4380], R9 ;  /* 0x0043800906007986 */ /* 0x000fe8000c101906 */
[----:B------:R-:W-:Y:S04]  /*1860*/  STG.E desc[UR6][R6.64+0x5100], R11 ;  /* 0x0051000b06007986 */ /* 0x000fe8000c101906 */
[----:B------:R-:W-:Y:S01]  /*1870*/  STG.E desc[UR6][R6.64+0x5e80], R13 ;  /* 0x005e800d06007986 */ /* 0x000fe2000c101906 */
[----:B------:R-:W-:Y:S05]  /*1880*/  EXIT ;  /* 0x000000000000794d */ /* 0x000fea0003800000 */
.L_x_12:
        /* <DEDUP_REMOVED lines=15> */
.L_x_17:


//--------------------- .nv.shared.reserved.0     --------------------------
	.section	.nv.shared.reserved.0,"aw",@nobits
	.weak		__nv_reservedSMEM_offset_0_alias
	.size		__nv_reservedSMEM_offset_0_alias, 0, 64
	.other		__nv_reservedSMEM_offset_0_alias,@"STO_CUDA_RESERVED_SHARED STV_DEFAULT"
__nv_reservedSMEM_offset_0_alias:
	.zero		0
	.zero		64


//--------------------- .nv.shared._Z20k_conv2_max_parallelPKfPfi --------------------------
	.section	.nv.shared._Z20k_conv2_max_parallelPKfPfi,"aw",@nobits
	.sectionflags	@""
	.align	4
.nv.shared._Z20k_conv2_max_parallelPKfPfi:
	.zero		28672


//--------------------- .nv.shared._Z20k_conv1_max_parallelPKfPfi --------------------------
	.section	.nv.shared._Z20k_conv1_max_parallelPKfPfi,"aw",@nobits
	.sectionflags	@""
	.align	4
.nv.shared._Z20k_conv1_max_parallelPKfPfi:
	.zero		4608


//--------------------- .nv.constant0._Z9k_fc3_optPKfS0_S0_Pfi --------------------------
	.section	.nv.constant0._Z9k_fc3_optPKfS0_S0_Pfi,"a",@progbits
	.sectionflags	@""
	.align	4
.nv.constant0._Z9k_fc3_optPKfS0_S0_Pfi:
	.zero		932


//--------------------- .nv.constant0._Z9k_fc2_optPKfS0_S0_Pfi --------------------------
	.section	.nv.constant0._Z9k_fc2_optPKfS0_S0_Pfi,"a",@progbits
	.sectionflags	@""
	.align	4
.nv.constant0._Z9k_fc2_optPKfS0_S0_Pfi:
	.zero		932


//--------------------- .nv.constant0._Z9k_fc1_optPKfS0_S0_Pfi --------------------------
	.section	.nv.constant0._Z9k_fc1_optPKfS0_S0_Pfi,"a",@progbits
	.sectionflags	@""
	.align	4
.nv.constant0._Z9k_fc1_optPKfS0_S0_Pfi:
	.zero		932


//--------------------- .nv.constant0._Z20k_conv2_max_parallelPKfPfi --------------------------
	.section	.nv.constant0._Z20k_conv2_max_parallelPKfPfi,"a",@progbits
	.sectionflags	@""
	.align	4
.nv.constant0._Z20k_conv2_max_parallelPKfPfi:
	.zero		916


//--------------------- .nv.constant0._Z20k_conv1_max_parallelPKfPfi --------------------------
	.section	.nv.constant0._Z20k_conv1_max_parallelPKfPfi,"a",@progbits
	.sectionflags	@""
	.align	4
.nv.constant0._Z20k_conv1_max_parallelPKfPfi:
	.zero		916


//--------------------- SYMBOLS --------------------------

	.type		.nv.reservedSmem.offset0,@object
	.size		.nv.reservedSmem.offset0,0x4
	.type		.nv.reservedSmem.cap,@object
	.size		.nv.reservedSmem.cap,0x4
